// auto-generated by cutlass_sweep.gemm — config: {"arch": "sm_100", "cluster_m": 2, "cluster_n": 1, "dtype": "fp32", "dtype_b": "fp32", "layout": "nt", "stages": 0, "tile_k": 64, "tile_m": 256, "tile_n": 128}
#include "cutlass/cutlass.h"
#include "cutlass/gemm/collective/collective_builder.hpp"
#include "cutlass/gemm/device/gemm_universal_adapter.h"
#include "cutlass/gemm/kernel/gemm_universal.hpp"
#include "cutlass/epilogue/collective/collective_builder.hpp"

using ElemA = float;
using ElemB = float;
using ElemCD = float;
using Acc  = float;
using TileShape    = cute::Shape<cute::_256, cute::_128, cute::_64>;
using ClusterShape = cute::Shape<cute::_2, cute::_1, cute::_1>;

using CollectiveEpilogue = typename cutlass::epilogue::collective::CollectiveBuilder<
    cutlass::arch::Sm100, cutlass::arch::OpClassTensorOp,
    TileShape, ClusterShape,
    cutlass::epilogue::collective::EpilogueTileAuto,
    Acc, Acc,
    ElemCD, cutlass::layout::RowMajor, 128 / cutlass::sizeof_bits<ElemCD>::value,
    ElemCD, cutlass::layout::RowMajor, 128 / cutlass::sizeof_bits<ElemCD>::value,
    cutlass::epilogue::collective::EpilogueScheduleAuto
  >::CollectiveOp;

using CollectiveMainloop = typename cutlass::gemm::collective::CollectiveBuilder<
    cutlass::arch::Sm100, cutlass::arch::OpClassTensorOp,
    ElemA, cutlass::layout::RowMajor, 128 / cutlass::sizeof_bits<ElemA>::value,
    ElemB, cutlass::layout::ColumnMajor, 128 / cutlass::sizeof_bits<ElemB>::value,
    Acc,
    TileShape, ClusterShape,
    cutlass::gemm::collective::StageCountAutoCarveout<static_cast<int>(sizeof(typename CollectiveEpilogue::SharedStorage))>,
    cutlass::gemm::collective::KernelScheduleAuto
  >::CollectiveOp;

using GemmKernel = cutlass::gemm::kernel::GemmUniversal<
    cute::Shape<int,int,int,int>,
    CollectiveMainloop,
    CollectiveEpilogue
>;
using Gemm = cutlass::gemm::device::GemmUniversalAdapter<GemmKernel>;

// Force the device kernel symbol into the cubin without needing a host main.
auto* _anchor = &cutlass::device_kernel<GemmKernel>;


// ===== COMPILED SASS (sm_100a) =====

	.target	sm_100a

	.elftype	@"ET_EXEC"


//--------------------- .note.nv.tkinfo           --------------------------
	.section	.note.nv.tkinfo,"",@"SHT_NOTE"
	.sectionflags	@"SHF_NOTE_NV_TKINFO"
	.tkinfo
        /*0018*/ 	.word	0x00000002
        /*0030*/ 	.string	""
        /*0030*/ 	.string	"ptxas"
        /*0030*/ 	.string	"Cuda compilation tools, release 13.0, V13.0.88"
        /*0030*/ 	.string	"Build cuda_13.0.r13.0/compiler.36424714_0"
        /*0030*/ 	.string	"-arch sm_100a -m 64 "



//--------------------- .note.nv.cuinfo           --------------------------
	.section	.note.nv.cuinfo,"",@"SHT_NOTE"
	.sectionflags	@"SHF_NOTE_NV_CUINFO"
        /*0018*/ 	.short	0x0002
        /*001a*/ 	.short	0x0064
        /*001c*/ 	.short	0x0082
	.zero		2


//--------------------- .nv.info                  --------------------------
	.section	.nv.info,"",@"SHT_CUDA_INFO"
	.align	4


	//----- nvinfo : EIATTR_REGCOUNT
	.align		4
        /*0000*/ 	.byte	0x04, 0x2f
        /*0002*/ 	.short	(.L_19 - .L_18)
	.align		4
.L_18:
        /*0004*/ 	.word	index@(_ZN7cutlass13device_kernelINS_4gemm6kernel13GemmUniversalIN4cute5tupleIJiiiiEEENS1_10collective13CollectiveMmaINS1_35MainloopSm100TmaUmmaWarpSpecializedILi4ELi2ELi4ENS5_IJNS4_1CILi2EEENSA_ILi1EEESC_EEEEENS5_IJNSA_ILi256EEENSA_ILi128EEENSA_ILi64EEEEEEfNS5_IJlSC_lEEEfSJ_NS4_8TiledMMAINS4_8MMA_AtomIJNS4_23SM100_MMA_TF32_2x1SM_SSINS_10tfloat32_tESN_fLi256ELi128ELNS4_4UMMA5MajorE0ELSP_0ELNSO_7ScaleInE0ELSQ_0EEEEEENS4_6LayoutINS5_IJSC_SC_SC_EEENS5_IJNSA_ILi0EEESV_SV_EEEEENS5_IJNS4_10UnderscoreESY_SY_EEEEENS4_18SM100_TMA_2SM_LOADENS4_14ComposedLayoutINS4_7SwizzleILi3ELi4ELi3EEENS4_18smem_ptr_flag_bitsILi32EEENST_INS5_IJNSA_ILi8EEENSA_ILi32EEEEEENS5_IJS18_SC_EEEEEEEvNS4_8identityES11_S1C_vS1D_EENS_8epilogue10collective18CollectiveEpilogueINS1F_23Sm100TmaWarpSpecializedILi4ELi2ELi16ELb1ELb0EEEJNS5_IJSG_SG_SH_EEENS5_IJNST_ISG_SC_EENST_INSA_ILi16EEESC_EEEEEfSJ_fSJ_NS1F_6fusion15FusionCallbacksIS1J_NS1P_17LinearCombinationIffffLNS_15FloatRoundStyleE2EEES1K_S1O_JEEENS4_5SM1004TMEM4LOAD26SM100_TMEM_LOAD_32dp32b16xENS4_13SM90_TMA_LOADENS12_INS13_ILi2ELi4ELi3EEES16_NST_INS5_IJS17_S1M_EEENS5_IJS1M_SC_EEEEEEENS4_39AutoVectorizingCopyWithAssumedAlignmentILi128EEENS4_14SM90_TMA_STOREES24_S26_S26_EEEvvEEEEvNT_6ParamsE)
        /*0008*/ 	.word	0x0000005a


	//----- nvinfo : EIATTR_FRAME_SIZE
	.align		4
.L_19:
        /*000c*/ 	.byte	0x04, 0x11
        /*000e*/ 	.short	(.L_21 - .L_20)
	.align		4
.L_20:
        /*0010*/ 	.word	index@($__internal_2_$__cuda_sm10x_tcgen05_guardrail_trap_unallocated_columns_being_dealloced)
        /*0014*/ 	.word	0x00000000


	//----- nvinfo : EIATTR_FRAME_SIZE
	.align		4
.L_21:
        /*0018*/ 	.byte	0x04, 0x11
        /*001a*/ 	.short	(.L_23 - .L_22)
	.align		4
.L_22:
        /*001c*/ 	.word	index@($__internal_1_$__cuda_sm10x_tcgen05_guardrail_trap_phase_invalid_during_alloc)
        /*0020*/ 	.word	0x00000000


	//----- nvinfo : EIATTR_FRAME_SIZE
	.align		4
.L_23:
        /*0024*/ 	.byte	0x04, 0x11
        /*0026*/ 	.short	(.L_25 - .L_24)
	.align		4
.L_24:
        /*0028*/ 	.word	index@($__internal_0_$__cuda_sm10x_tcgen05_guardrail_trap_col_being_dealloced_not_returned_by_alloc)
        /*002c*/ 	.word	0x00000000


	//----- nvinfo : EIATTR_FRAME_SIZE
	.align		4
.L_25:
        /*0030*/ 	.byte	0x04, 0x11
        /*0032*/ 	.short	(.L_27 - .L_26)
	.align		4
.L_26:
        /*0034*/ 	.word	index@(_ZN7cutlass13device_kernelINS_4gemm6kernel13GemmUniversalIN4cute5tupleIJiiiiEEENS1_10collective13CollectiveMmaINS1_35MainloopSm100TmaUmmaWarpSpecializedILi4ELi2ELi4ENS5_IJNS4_1CILi2EEENSA_ILi1EEESC_EEEEENS5_IJNSA_ILi256EEENSA_ILi128EEENSA_ILi64EEEEEEfNS5_IJlSC_lEEEfSJ_NS4_8TiledMMAINS4_8MMA_AtomIJNS4_23SM100_MMA_TF32_2x1SM_SSINS_10tfloat32_tESN_fLi256ELi128ELNS4_4UMMA5MajorE0ELSP_0ELNSO_7ScaleInE0ELSQ_0EEEEEENS4_6LayoutINS5_IJSC_SC_SC_EEENS5_IJNSA_ILi0EEESV_SV_EEEEENS5_IJNS4_10UnderscoreESY_SY_EEEEENS4_18SM100_TMA_2SM_LOADENS4_14ComposedLayoutINS4_7SwizzleILi3ELi4ELi3EEENS4_18smem_ptr_flag_bitsILi32EEENST_INS5_IJNSA_ILi8EEENSA_ILi32EEEEEENS5_IJS18_SC_EEEEEEEvNS4_8identityES11_S1C_vS1D_EENS_8epilogue10collective18CollectiveEpilogueINS1F_23Sm100TmaWarpSpecializedILi4ELi2ELi16ELb1ELb0EEEJNS5_IJSG_SG_SH_EEENS5_IJNST_ISG_SC_EENST_INSA_ILi16EEESC_EEEEEfSJ_fSJ_NS1F_6fusion15FusionCallbacksIS1J_NS1P_17LinearCombinationIffffLNS_15FloatRoundStyleE2EEES1K_S1O_JEEENS4_5SM1004TMEM4LOAD26SM100_TMEM_LOAD_32dp32b16xENS4_13SM90_TMA_LOADENS12_INS13_ILi2ELi4ELi3EEES16_NST_INS5_IJS17_S1M_EEENS5_IJS1M_SC_EEEEEEENS4_39AutoVectorizingCopyWithAssumedAlignmentILi128EEENS4_14SM90_TMA_STOREES24_S26_S26_EEEvvEEEEvNT_6ParamsE)
        /*0038*/ 	.word	0x00000000


	//----- nvinfo : EIATTR_MIN_STACK_SIZE
	.align		4
.L_27:
        /*003c*/ 	.byte	0x04, 0x12
        /*003e*/ 	.short	(.L_29 - .L_28)
	.align		4
.L_28:
        /*0040*/ 	.word	index@(_ZN7cutlass13device_kernelINS_4gemm6kernel13GemmUniversalIN4cute5tupleIJiiiiEEENS1_10collective13CollectiveMmaINS1_35MainloopSm100TmaUmmaWarpSpecializedILi4ELi2ELi4ENS5_IJNS4_1CILi2EEENSA_ILi1EEESC_EEEEENS5_IJNSA_ILi256EEENSA_ILi128EEENSA_ILi64EEEEEEfNS5_IJlSC_lEEEfSJ_NS4_8TiledMMAINS4_8MMA_AtomIJNS4_23SM100_MMA_TF32_2x1SM_SSINS_10tfloat32_tESN_fLi256ELi128ELNS4_4UMMA5MajorE0ELSP_0ELNSO_7ScaleInE0ELSQ_0EEEEEENS4_6LayoutINS5_IJSC_SC_SC_EEENS5_IJNSA_ILi0EEESV_SV_EEEEENS5_IJNS4_10UnderscoreESY_SY_EEEEENS4_18SM100_TMA_2SM_LOADENS4_14ComposedLayoutINS4_7SwizzleILi3ELi4ELi3EEENS4_18smem_ptr_flag_bitsILi32EEENST_INS5_IJNSA_ILi8EEENSA_ILi32EEEEEENS5_IJS18_SC_EEEEEEEvNS4_8identityES11_S1C_vS1D_EENS_8epilogue10collective18CollectiveEpilogueINS1F_23Sm100TmaWarpSpecializedILi4ELi2ELi16ELb1ELb0EEEJNS5_IJSG_SG_SH_EEENS5_IJNST_ISG_SC_EENST_INSA_ILi16EEESC_EEEEEfSJ_fSJ_NS1F_6fusion15FusionCallbacksIS1J_NS1P_17LinearCombinationIffffLNS_15FloatRoundStyleE2EEES1K_S1O_JEEENS4_5SM1004TMEM4LOAD26SM100_TMEM_LOAD_32dp32b16xENS4_13SM90_TMA_LOADENS12_INS13_ILi2ELi4ELi3EEES16_NST_INS5_IJS17_S1M_EEENS5_IJS1M_SC_EEEEEEENS4_39AutoVectorizingCopyWithAssumedAlignmentILi128EEENS4_14SM90_TMA_STOREES24_S26_S26_EEEvvEEEEvNT_6ParamsE)
        /*0044*/ 	.word	0x00000000
.L_29:


//--------------------- .nv.compat                --------------------------
	.section	.nv.compat,"",@"SHT_CUDA_COMPAT_INFO"
	.align	4
        /*0000*/ 	.byte	0x02, 0x09, 0x01, 0x00, 0x02, 0x02, 0x02, 0x00, 0x02, 0x05, 0x05, 0x00, 0x03, 0x07, 0x01, 0x01
        /*0010*/ 	.byte	0x02, 0x03, 0x01, 0x00, 0x02, 0x06, 0x01, 0x00, 0x04, 0x0b, 0x08, 0x00, 0x09, 0x00, 0x00, 0x00
        /*0020*/ 	.byte	0x00, 0x00, 0x00, 0x00


//--------------------- .nv.info._ZN7cutlass13device_kernelINS_4gemm6kernel13GemmUniversalIN4cute5tupleIJiiiiEEENS1_10collective13CollectiveMmaINS1_35MainloopSm100TmaUmmaWarpSpecializedILi4ELi2ELi4ENS5_IJNS4_1CILi2EEENSA_ILi1EEESC_EEEEENS5_IJNSA_ILi256EEENSA_ILi128EEENSA_ILi64EEEEEEfNS5_IJlSC_lEEEfSJ_NS4_8TiledMMAINS4_8MMA_AtomIJNS4_23SM100_MMA_TF32_2x1SM_SSINS_10tfloat32_tESN_fLi256ELi128ELNS4_4UMMA5MajorE0ELSP_0ELNSO_7ScaleInE0ELSQ_0EEEEEENS4_6LayoutINS5_IJSC_SC_SC_EEENS5_IJNSA_ILi0EEESV_SV_EEEEENS5_IJNS4_10UnderscoreESY_SY_EEEEENS4_18SM100_TMA_2SM_LOADENS4_14ComposedLayoutINS4_7SwizzleILi3ELi4ELi3EEENS4_18smem_ptr_flag_bitsILi32EEENST_INS5_IJNSA_ILi8EEENSA_ILi32EEEEEENS5_IJS18_SC_EEEEEEEvNS4_8identityES11_S1C_vS1D_EENS_8epilogue10collective18CollectiveEpilogueINS1F_23Sm100TmaWarpSpecializedILi4ELi2ELi16ELb1ELb0EEEJNS5_IJSG_SG_SH_EEENS5_IJNST_ISG_SC_EENST_INSA_ILi16EEESC_EEEEEfSJ_fSJ_NS1F_6fusion15FusionCallbacksIS1J_NS1P_17LinearCombinationIffffLNS_15FloatRoundStyleE2EEES1K_S1O_JEEENS4_5SM1004TMEM4LOAD26SM100_TMEM_LOAD_32dp32b16xENS4_13SM90_TMA_LOADENS12_INS13_ILi2ELi4ELi3EEES16_NST_INS5_IJS17_S1M_EEENS5_IJS1M_SC_EEEEEEENS4_39AutoVectorizingCopyWithAssumedAlignmentILi128EEENS4_14SM90_TMA_STOREES24_S26_S26_EEEvvEEEEvNT_6ParamsE --------------------------
	.section	.nv.info._ZN7cutlass13device_kernelINS_4gemm6kernel13GemmUniversalIN4cute5tupleIJiiiiEEENS1_10collective13CollectiveMmaINS1_35MainloopSm100TmaUmmaWarpSpecializedILi4ELi2ELi4ENS5_IJNS4_1CILi2EEENSA_ILi1EEESC_EEEEENS5_IJNSA_ILi256EEENSA_ILi128EEENSA_ILi64EEEEEEfNS5_IJlSC_lEEEfSJ_NS4_8TiledMMAINS4_8MMA_AtomIJNS4_23SM100_MMA_TF32_2x1SM_SSINS_10tfloat32_tESN_fLi256ELi128ELNS4_4UMMA5MajorE0ELSP_0ELNSO_7ScaleInE0ELSQ_0EEEEEENS4_6LayoutINS5_IJSC_SC_SC_EEENS5_IJNSA_ILi0EEESV_SV_EEEEENS5_IJNS4_10UnderscoreESY_SY_EEEEENS4_18SM100_TMA_2SM_LOADENS4_14ComposedLayoutINS4_7SwizzleILi3ELi4ELi3EEENS4_18smem_ptr_flag_bitsILi32EEENST_INS5_IJNSA_ILi8EEENSA_ILi32EEEEEENS5_IJS18_SC_EEEEEEEvNS4_8identityES11_S1C_vS1D_EENS_8epilogue10collective18CollectiveEpilogueINS1F_23Sm100TmaWarpSpecializedILi4ELi2ELi16ELb1ELb0EEEJNS5_IJSG_SG_SH_EEENS5_IJNST_ISG_SC_EENST_INSA_ILi16EEESC_EEEEEfSJ_fSJ_NS1F_6fusion15FusionCallbacksIS1J_NS1P_17LinearCombinationIffffLNS_15FloatRoundStyleE2EEES1K_S1O_JEEENS4_5SM1004TMEM4LOAD26SM100_TMEM_LOAD_32dp32b16xENS4_13SM90_TMA_LOADENS12_INS13_ILi2ELi4ELi3EEES16_NST_INS5_IJS17_S1M_EEENS5_IJS1M_SC_EEEEEEENS4_39AutoVectorizingCopyWithAssumedAlignmentILi128EEENS4_14SM90_TMA_STOREES24_S26_S26_EEEvvEEEEvNT_6ParamsE,"",@"SHT_CUDA_INFO"
	.sectionflags	@""
	.align	4


	//----- nvinfo : EIATTR_CUDA_API_VERSION
	.align		4
        /*0000*/ 	.byte	0x04, 0x37
        /*0002*/ 	.short	(.L_31 - .L_30)
.L_30:
        /*0004*/ 	.word	0x00000082


	//----- nvinfo : EIATTR_KPARAM_INFO
	.align		4
.L_31:
        /*0008*/ 	.byte	0x04, 0x17
        /*000a*/ 	.short	(.L_33 - .L_32)
.L_32:
        /*000c*/ 	.word	0x00000000
        /*0010*/ 	.short	0x0000
        /*0012*/ 	.short	0x0000
        /*0014*/ 	.byte	0x00, 0xf0, 0x01, 0x20


	//----- nvinfo : EIATTR_AT_ENTRY_FRAGMENTS
	.align		4
.L_33:
        /*0018*/ 	.byte	0x04, 0x4f
        /*001a*/ 	.short	(.L_35 - .L_34)


	//   ....[0]....
.L_34:
        /*001c*/ 	.word	0x00000007


	//----- nvinfo : EIATTR_RESERVED_SMEM_USED
	.align		4
.L_35:
        /*0020*/ 	.byte	0x01, 0x41
	.zero		2


	//----- nvinfo : EIATTR_SPARSE_MMA_MASK
	.align		4
        /*0024*/ 	.byte	0x03, 0x50
        /*0026*/ 	.short	0x0000


	//----- nvinfo : EIATTR_TCGEN05_2CTA_USED
	.align		4
        /*0028*/ 	.byte	0x01, 0x52
	.zero		2


	//----- nvinfo : EIATTR_MAXREG_COUNT
	.align		4
        /*002c*/ 	.byte	0x03, 0x1b
        /*002e*/ 	.short	0x00ff


	//----- nvinfo : EIATTR_NUM_BARRIERS
	.align		4
        /*0030*/ 	.byte	0x02, 0x4c
        /*0032*/ 	.byte	0x07
	.zero		1


	//----- nvinfo : EIATTR_EXTERNS
	.align		4
        /*0034*/ 	.byte	0x04, 0x0f
        /*0036*/ 	.short	(.L_37 - .L_36)


	//   ....[0]....
	.align		4
.L_36:
        /*0038*/ 	.word	index@(__assertfail)


	//----- nvinfo : EIATTR_MERCURY_ISA_VERSION
	.align		4
.L_37:
        /*003c*/ 	.byte	0x03, 0x5f
        /*003e*/ 	.short	0x0101


	//----- nvinfo : EIATTR_INT_WARP_WIDE_INSTR_OFFSETS
	.align		4
        /*0040*/ 	.byte	0x04, 0x31
        /*0042*/ 	.short	(.L_39 - .L_38)


	//   ....[0]....
.L_38:
        /*0044*/ 	.word	0x00000d10


	//   ....[1]....
        /*0048*/ 	.word	0x00000db0


	//   ....[2]....
        /*004c*/ 	.word	0x00002270


	//   ....[3]....
        /*0050*/ 	.word	0x00004300


	//   ....[4]....
        /*0054*/ 	.word	0x00004330


	//   ....[5]....
        /*0058*/ 	.word	0x00004380


	//   ....[6]....
        /*005c*/ 	.word	0x00004c80


	//   ....[7]....
        /*0060*/ 	.word	0x00004ce0


	//   ....[8]....
        /*0064*/ 	.word	0x00004dd0


	//   ....[9]....
        /*0068*/ 	.word	0x00004e40


	//   ....[10]....
        /*006c*/ 	.word	0x00004f30


	//   ....[11]....
        /*0070*/ 	.word	0x00004fa0


	//   ....[12]....
        /*0074*/ 	.word	0x000050a0


	//   ....[13]....
        /*0078*/ 	.word	0x00005120


	//   ....[14]....
        /*007c*/ 	.word	0x00005220


	//   ....[15]....
        /*0080*/ 	.word	0x000052f0


	//   ....[16]....
        /*0084*/ 	.word	0x00005390


	//   ....[17]....
        /*0088*/ 	.word	0x00005460


	//   ....[18]....
        /*008c*/ 	.word	0x00005510


	//   ....[19]....
        /*0090*/ 	.word	0x000055f0


	//   ....[20]....
        /*0094*/ 	.word	0x00005770


	//   ....[21]....
        /*0098*/ 	.word	0x000058c0


	//----- nvinfo : EIATTR_COOP_GROUP_MASK_REGIDS
	.align		4
.L_39:
        /*009c*/ 	.byte	0x04, 0x29
        /*009e*/ 	.short	(.L_41 - .L_40)


	//   ....[0]....
.L_40:
        /*00a0*/ 	.word	0xffffffff


	//   ....[1]....
        /*00a4*/ 	.word	0xffffffff


	//   ....[2]....
        /*00a8*/ 	.word	0xffffffff


	//   ....[3]....
        /*00ac*/ 	.word	0xffffffff


	//   ....[4]....
        /*00b0*/ 	.word	0xffffffff


	//   ....[5]....
        /*00b4*/ 	.word	0xffffffff


	//   ....[6]....
        /*00b8*/ 	.word	0xffffffff


	//   ....[7]....
        /*00bc*/ 	.word	0xffffffff


	//   ....[8]....
        /*00c0*/ 	.word	0xffffffff


	//   ....[9]....
        /*00c4*/ 	.word	0xffffffff


	//   ....[10]....
        /*00c8*/ 	.word	0xffffffff


	//   ....[11]....
        /*00cc*/ 	.word	0xffffffff


	//   ....[12]....
        /*00d0*/ 	.word	0xffffffff


	//   ....[13]....
        /*00d4*/ 	.word	0xffffffff


	//----- nvinfo : EIATTR_COOP_GROUP_INSTR_OFFSETS
	.align		4
.L_41:
        /*00d8*/ 	.byte	0x04, 0x28
        /*00da*/ 	.short	(.L_43 - .L_42)


	//   ....[0]....
.L_42:
        /*00dc*/ 	.word	0x000000c0


	//   ....[1]....
        /*00e0*/ 	.word	0x00000500


	//   ....[2]....
        /*00e4*/ 	.word	0x00000680


	//   ....[3]....
        /*00e8*/ 	.word	0x00000810


	//   ....[4]....
        /*00ec*/ 	.word	0x00000900


	//   ....[5]....
        /*00f0*/ 	.word	0x00000a60


	//   ....[6]....
        /*00f4*/ 	.word	0x00000bf0


	//   ....[7]....
        /*00f8*/ 	.word	0x00000e30


	//   ....[8]....
        /*00fc*/ 	.word	0x00002150


	//   ....[9]....
        /*0100*/ 	.word	0x00002f30


	//   ....[10]....
        /*0104*/ 	.word	0x00003400


	//   ....[11]....
        /*0108*/ 	.word	0x00003430


	//   ....[12]....
        /*010c*/ 	.word	0x00004210


	//   ....[13]....
        /*0110*/ 	.word	0x00004420


	//----- nvinfo : EIATTR_VRC_CTA_INIT_COUNT
	.align		4
.L_43:
        /*0114*/ 	.byte	0x02, 0x4a
        /*0116*/ 	.byte	0x80
	.zero		1


	//----- nvinfo : EIATTR_SYSCALL_OFFSETS
	.align		4
        /*0118*/ 	.byte	0x04, 0x46
        /*011a*/ 	.short	(.L_45 - .L_44)


	//   ....[0]....
.L_44:
        /*011c*/ 	.word	0x00006330


	//   ....[1]....
        /*0120*/ 	.word	0x00006420


	//   ....[2]....
        /*0124*/ 	.word	0x00006b80


	//   ....[3]....
        /*0128*/ 	.word	0x00007300


	//   ....[4]....
        /*012c*/ 	.word	0x00007a50


	//   ....[5]....
        /*0130*/ 	.word	0x000081f0


	//   ....[6]....
        /*0134*/ 	.word	0x00008990


	//   ....[7]....
        /*0138*/ 	.word	0x00009160


	//   ....[8]....
        /*013c*/ 	.word	0x00009900


	//   ....[9]....
        /*0140*/ 	.word	0x0000a050


	//----- nvinfo : EIATTR_MBARRIER_INSTR_OFFSETS
	.align		4
.L_45:
        /*0144*/ 	.byte	0x04, 0x39
        /*0146*/ 	.short	(.L_47 - .L_46)


	//   ....[0]....
.L_46:
        /*0148*/ 	.word	0x000005f0
        /*014c*/ 	.word	0x000000ff
        /*0150*/ 	.word	0x00000000
        /*0154*/ 	.short	0x0100
        /*0156*/ 	.byte	0x08
	.zero		1


	//   ....[1]....
        /*0158*/ 	.word	0x00000600
        /*015c*/ 	.word	0x000000ff
        /*0160*/ 	.word	0x00000020
        /*0164*/ 	.short	0x0100
        /*0166*/ 	.byte	0x08
	.zero		1


	//   ....[2]....
        /*0168*/ 	.word	0x00000610
        /*016c*/ 	.word	0x000000ff
        /*0170*/ 	.word	0x00000008
        /*0174*/ 	.short	0x0100
        /*0176*/ 	.byte	0x08
	.zero		1


	//   ....[3]....
        /*0178*/ 	.word	0x00000620
        /*017c*/ 	.word	0x000000ff
        /*0180*/ 	.word	0x00000028
        /*0184*/ 	.short	0x0100
        /*0186*/ 	.byte	0x08
	.zero		1


	//   ....[4]....
        /*0188*/ 	.word	0x00000630
        /*018c*/ 	.word	0x000000ff
        /*0190*/ 	.word	0x00000010
        /*0194*/ 	.short	0x0100
        /*0196*/ 	.byte	0x08
	.zero		1


	//   ....[5]....
        /*0198*/ 	.word	0x00000640
        /*019c*/ 	.word	0x000000ff
        /*01a0*/ 	.word	0x00000030
        /*01a4*/ 	.short	0x0100
        /*01a6*/ 	.byte	0x08
	.zero		1


	//   ....[6]....
        /*01a8*/ 	.word	0x00000650
        /*01ac*/ 	.word	0x000000ff
        /*01b0*/ 	.word	0x00000018
        /*01b4*/ 	.short	0x0100
        /*01b6*/ 	.byte	0x08
	.zero		1


	//   ....[7]....
        /*01b8*/ 	.word	0x00000660
        /*01bc*/ 	.word	0x000000ff
        /*01c0*/ 	.word	0x00000038
        /*01c4*/ 	.short	0x0100
        /*01c6*/ 	.byte	0x08
	.zero		1


	//   ....[8]....
        /*01c8*/ 	.word	0x00000780
        /*01cc*/ 	.word	0x000000ff
        /*01d0*/ 	.word	0x00000040
        /*01d4*/ 	.short	0x0100
        /*01d6*/ 	.byte	0x09
	.zero		1


	//   ....[9]....
        /*01d8*/ 	.word	0x00000790
        /*01dc*/ 	.word	0x000000ff
        /*01e0*/ 	.word	0x00000060
        /*01e4*/ 	.short	0x0100
        /*01e6*/ 	.byte	0x09
	.zero		1


	//   ....[10]....
        /*01e8*/ 	.word	0x000007a0
        /*01ec*/ 	.word	0x000000ff
        /*01f0*/ 	.word	0x00000048
        /*01f4*/ 	.short	0x0100
        /*01f6*/ 	.byte	0x09
	.zero		1


	//   ....[11]....
        /*01f8*/ 	.word	0x000007b0
        /*01fc*/ 	.word	0x000000ff
        /*0200*/ 	.word	0x00000068
        /*0204*/ 	.short	0x0100
        /*0206*/ 	.byte	0x09
	.zero		1


	//   ....[12]....
        /*0208*/ 	.word	0x000007c0
        /*020c*/ 	.word	0x000000ff
        /*0210*/ 	.word	0x00000050
        /*0214*/ 	.short	0x0100
        /*0216*/ 	.byte	0x09
	.zero		1


	//   ....[13]....
        /*0218*/ 	.word	0x000007d0
        /*021c*/ 	.word	0x000000ff
        /*0220*/ 	.word	0x00000070
        /*0224*/ 	.short	0x0100
        /*0226*/ 	.byte	0x09
	.zero		1


	//   ....[14]....
        /*0228*/ 	.word	0x000007e0
        /*022c*/ 	.word	0x000000ff
        /*0230*/ 	.word	0x00000058
        /*0234*/ 	.short	0x0100
        /*0236*/ 	.byte	0x09
	.zero		1


	//   ....[15]....
        /*0238*/ 	.word	0x000007f0
        /*023c*/ 	.word	0x000000ff
        /*0240*/ 	.word	0x00000078
        /*0244*/ 	.short	0x0100
        /*0246*/ 	.byte	0x09
	.zero		1


	//   ....[16]....
        /*0248*/ 	.word	0x000008d0
        /*024c*/ 	.word	0x000000ff
        /*0250*/ 	.word	0x00000080
        /*0254*/ 	.short	0x0100
        /*0256*/ 	.byte	0x08
	.zero		1


	//   ....[17]....
        /*0258*/ 	.word	0x000008e0
        /*025c*/ 	.word	0x000000ff
        /*0260*/ 	.word	0x00000088
        /*0264*/ 	.short	0x0100
        /*0266*/ 	.byte	0x08
	.zero		1


	//   ....[18]....
        /*0268*/ 	.word	0x00000a10
        /*026c*/ 	.word	0x000000ff
        /*0270*/ 	.word	0x00000090
        /*0274*/ 	.short	0x0100
        /*0276*/ 	.byte	0x08
	.zero		1


	//   ....[19]....
        /*0278*/ 	.word	0x00000a20
        /*027c*/ 	.word	0x000000ff
        /*0280*/ 	.word	0x000000a0
        /*0284*/ 	.short	0x0100
        /*0286*/ 	.byte	0x08
	.zero		1


	//   ....[20]....
        /*0288*/ 	.word	0x00000a30
        /*028c*/ 	.word	0x000000ff
        /*0290*/ 	.word	0x00000098
        /*0294*/ 	.short	0x0100
        /*0296*/ 	.byte	0x08
	.zero		1


	//   ....[21]....
        /*0298*/ 	.word	0x00000a40
        /*029c*/ 	.word	0x000000ff
        /*02a0*/ 	.word	0x000000a8
        /*02a4*/ 	.short	0x0100
        /*02a6*/ 	.byte	0x08
	.zero		1


	//   ....[22]....
        /*02a8*/ 	.word	0x00000b60
        /*02ac*/ 	.word	0x000000ff
        /*02b0*/ 	.word	0x000000b0
        /*02b4*/ 	.short	0x0100
        /*02b6*/ 	.byte	0x09
	.zero		1


	//   ....[23]....
        /*02b8*/ 	.word	0x00000b70
        /*02bc*/ 	.word	0x000000ff
        /*02c0*/ 	.word	0x000000d0
        /*02c4*/ 	.short	0x0100
        /*02c6*/ 	.byte	0x09
	.zero		1


	//   ....[24]....
        /*02c8*/ 	.word	0x00000b80
        /*02cc*/ 	.word	0x000000ff
        /*02d0*/ 	.word	0x000000b8
        /*02d4*/ 	.short	0x0100
        /*02d6*/ 	.byte	0x09
	.zero		1


	//   ....[25]....
        /*02d8*/ 	.word	0x00000b90
        /*02dc*/ 	.word	0x000000ff
        /*02e0*/ 	.word	0x000000d8
        /*02e4*/ 	.short	0x0100
        /*02e6*/ 	.byte	0x09
	.zero		1


	//   ....[26]....
        /*02e8*/ 	.word	0x00000ba0
        /*02ec*/ 	.word	0x000000ff
        /*02f0*/ 	.word	0x000000c0
        /*02f4*/ 	.short	0x0100
        /*02f6*/ 	.byte	0x09
	.zero		1


	//   ....[27]....
        /*02f8*/ 	.word	0x00000bb0
        /*02fc*/ 	.word	0x000000ff
        /*0300*/ 	.word	0x000000e0
        /*0304*/ 	.short	0x0100
        /*0306*/ 	.byte	0x09
	.zero		1


	//   ....[28]....
        /*0308*/ 	.word	0x00000bc0
        /*030c*/ 	.word	0x000000ff
        /*0310*/ 	.word	0x000000c8
        /*0314*/ 	.short	0x0100
        /*0316*/ 	.byte	0x09
	.zero		1


	//   ....[29]....
        /*0318*/ 	.word	0x00000bd0
        /*031c*/ 	.word	0x000000ff
        /*0320*/ 	.word	0x000000e8
        /*0324*/ 	.short	0x0100
        /*0326*/ 	.byte	0x09
	.zero		1


	//   ....[30]....
        /*0328*/ 	.word	0x00000cc0
        /*032c*/ 	.word	0x000000ff
        /*0330*/ 	.word	0x000000f0
        /*0334*/ 	.short	0x0100
        /*0336*/ 	.byte	0x08
	.zero		1


	//   ....[31]....
        /*0338*/ 	.word	0x00000cd0
        /*033c*/ 	.word	0x000000ff
        /*0340*/ 	.word	0x00000100
        /*0344*/ 	.short	0x0100
        /*0346*/ 	.byte	0x08
	.zero		1


	//   ....[32]....
        /*0348*/ 	.word	0x00000ce0
        /*034c*/ 	.word	0x000000ff
        /*0350*/ 	.word	0x000000f8
        /*0354*/ 	.short	0x0100
        /*0356*/ 	.byte	0x08
	.zero		1


	//   ....[33]....
        /*0358*/ 	.word	0x00000cf0
        /*035c*/ 	.word	0x000000ff
        /*0360*/ 	.word	0x00000108
        /*0364*/ 	.short	0x0100
        /*0366*/ 	.byte	0x08
	.zero		1


	//   ....[34]....
        /*0368*/ 	.word	0x00000de0
        /*036c*/ 	.word	0x000000ff
        /*0370*/ 	.word	0x00000110
        /*0374*/ 	.short	0x0100
        /*0376*/ 	.byte	0x07
	.zero		1


	//   ....[35]....
        /*0378*/ 	.word	0x000017f0
        /*037c*/ 	.word	0x00000002
        /*0380*/ 	.word	0x00000100
        /*0384*/ 	.short	0x010a
        /*0386*/ 	.byte	0xff
	.zero		1


	//   ....[36]....
        /*0388*/ 	.word	0x00001820
        /*038c*/ 	.word	0x00000002
        /*0390*/ 	.word	0x000000f0
        /*0394*/ 	.short	0x0101
        /*0396*/ 	.byte	0xff
	.zero		1


	//   ....[37]....
        /*0398*/ 	.word	0x000018f0
        /*039c*/ 	.word	0x000000ff
        /*03a0*/ 	.word	0x00000020
        /*03a4*/ 	.short	0x010a
        /*03a6*/ 	.byte	0x08
	.zero		1


	//   ....[38]....
        /*03a8*/ 	.word	0x000019f0
        /*03ac*/ 	.word	0x000000ff
        /*03b0*/ 	.word	0x00000020
        /*03b4*/ 	.short	0x010a
        /*03b6*/ 	.byte	0x21
	.zero		1


	//   ....[39]....
        /*03b8*/ 	.word	0x00001ba0
        /*03bc*/ 	.word	0x000000ff
        /*03c0*/ 	.word	0x00000020
        /*03c4*/ 	.short	0x010a
        /*03c6*/ 	.byte	0x08
	.zero		1


	//   ....[40]....
        /*03c8*/ 	.word	0x00001d60
        /*03cc*/ 	.word	0x000000ff
        /*03d0*/ 	.word	0x00000088
        /*03d4*/ 	.short	0x0101
        /*03d6*/ 	.byte	0x06
	.zero		1


	//   ....[41]....
        /*03d8*/ 	.word	0x00001d80
        /*03dc*/ 	.word	0x000000ff
        /*03e0*/ 	.word	0x00000020
        /*03e4*/ 	.short	0x010a
        /*03e6*/ 	.byte	0x08
	.zero		1


	//   ....[42]....
        /*03e8*/ 	.word	0x00001e00
        /*03ec*/ 	.word	0x000000ff
        /*03f0*/ 	.word	0x00000020
        /*03f4*/ 	.short	0x010a
        /*03f6*/ 	.byte	0x21
	.zero		1


	//   ....[43]....
        /*03f8*/ 	.word	0x00001f90
        /*03fc*/ 	.word	0x000000ff
        /*0400*/ 	.word	0x00000020
        /*0404*/ 	.short	0x010a
        /*0406*/ 	.byte	0x08
	.zero		1


	//   ....[44]....
        /*0408*/ 	.word	0x00002180
        /*040c*/ 	.word	0x00000002
        /*0410*/ 	.word	0x00000090
        /*0414*/ 	.short	0x010a
        /*0416*/ 	.byte	0xff
	.zero		1


	//   ....[45]....
        /*0418*/ 	.word	0x00002240
        /*041c*/ 	.word	0x00000002
        /*0420*/ 	.word	0x00000000
        /*0424*/ 	.short	0x0101
        /*0426*/ 	.byte	0xff
	.zero		1


	//   ....[46]....
        /*0428*/ 	.word	0x000027a0
        /*042c*/ 	.word	0x000000ff
        /*0430*/ 	.word	0x00000000
        /*0434*/ 	.short	0x010a
        /*0436*/ 	.byte	0x04
	.zero		1


	//   ....[47]....
        /*0438*/ 	.word	0x00002830
        /*043c*/ 	.word	0x000000ff
        /*0440*/ 	.word	0x00000000
        /*0444*/ 	.short	0x010a
        /*0446*/ 	.byte	0x04
	.zero		1


	//   ....[48]....
        /*0448*/ 	.word	0x000028c0
        /*044c*/ 	.word	0x000000ff
        /*0450*/ 	.word	0x00000000
        /*0454*/ 	.short	0x010a
        /*0456*/ 	.byte	0x04
	.zero		1


	//   ....[49]....
        /*0458*/ 	.word	0x00002960
        /*045c*/ 	.word	0x00000000
        /*0460*/ 	.word	0x00000000
        /*0464*/ 	.short	0x010a
        /*0466*/ 	.byte	0xff
	.zero		1


	//   ....[50]....
        /*0468*/ 	.word	0x00002a90
        /*046c*/ 	.word	0x00000000
        /*0470*/ 	.word	0x000000f0
        /*0474*/ 	.short	0x010a
        /*0476*/ 	.byte	0xff
	.zero		1


	//   ....[51]....
        /*0478*/ 	.word	0x00002b00
        /*047c*/ 	.word	0x00000000
        /*0480*/ 	.word	0x00000000
        /*0484*/ 	.short	0x0101
        /*0486*/ 	.byte	0xff
	.zero		1


	//   ....[52]....
        /*0488*/ 	.word	0x00002b20
        /*048c*/ 	.word	0x000000ff
        /*0490*/ 	.word	0x000000a0
        /*0494*/ 	.short	0x010a
        /*0496*/ 	.byte	0x05
	.zero		1


	//   ....[53]....
        /*0498*/ 	.word	0x00002c40
        /*049c*/ 	.word	0x00000000
        /*04a0*/ 	.word	0x00000090
        /*04a4*/ 	.short	0x010a
        /*04a6*/ 	.byte	0xff
	.zero		1


	//   ....[54]....
        /*04a8*/ 	.word	0x00002d40
        /*04ac*/ 	.word	0x00000000
        /*04b0*/ 	.word	0x00000000
        /*04b4*/ 	.short	0x0101
        /*04b6*/ 	.byte	0xff
	.zero		1


	//   ....[55]....
        /*04b8*/ 	.word	0x00002dd0
        /*04bc*/ 	.word	0x000000ff
        /*04c0*/ 	.word	0x000000a0
        /*04c4*/ 	.short	0x0106
        /*04c6*/ 	.byte	0x05
	.zero		1


	//   ....[56]....
        /*04c8*/ 	.word	0x00002df0
        /*04cc*/ 	.word	0x000000ff
        /*04d0*/ 	.word	0x000000a0
        /*04d4*/ 	.short	0x010a
        /*04d6*/ 	.byte	0x05
	.zero		1


	//   ....[57]....
        /*04d8*/ 	.word	0x00002e80
        /*04dc*/ 	.word	0x000000ff
        /*04e0*/ 	.word	0x000000a0
        /*04e4*/ 	.short	0x0106
        /*04e6*/ 	.byte	0x04
	.zero		1


	//   ....[58]....
        /*04e8*/ 	.word	0x00002ec0
        /*04ec*/ 	.word	0x00000000
        /*04f0*/ 	.word	0x000000a0
        /*04f4*/ 	.short	0x010a
        /*04f6*/ 	.byte	0xff
	.zero		1


	//   ....[59]....
        /*04f8*/ 	.word	0x00003100
        /*04fc*/ 	.word	0x000000ff
        /*0500*/ 	.word	0x00000008
        /*0504*/ 	.short	0x010a
        /*0506*/ 	.byte	0x06
	.zero		1


	//   ....[60]....
        /*0508*/ 	.word	0x00003120
        /*050c*/ 	.word	0x000000ff
        /*0510*/ 	.word	0x00000008
        /*0514*/ 	.short	0x010a
        /*0516*/ 	.byte	0x06
	.zero		1


	//   ....[61]....
        /*0518*/ 	.word	0x000032b0
        /*051c*/ 	.word	0x000000ff
        /*0520*/ 	.word	0x00000008
        /*0524*/ 	.short	0x010a
        /*0526*/ 	.byte	0x06
	.zero		1


	//   ....[62]....
        /*0528*/ 	.word	0x000032d0
        /*052c*/ 	.word	0x000000ff
        /*0530*/ 	.word	0x00000008
        /*0534*/ 	.short	0x010a
        /*0536*/ 	.byte	0x06
	.zero		1


	//   ....[63]....
        /*0538*/ 	.word	0x00003390
        /*053c*/ 	.word	0x000000ff
        /*0540*/ 	.word	0x00000000
        /*0544*/ 	.short	0x0101
        /*0546*/ 	.byte	0x07
	.zero		1


	//   ....[64]....
        /*0548*/ 	.word	0x00003750
        /*054c*/ 	.word	0x00000000
        /*0550*/ 	.word	0x00000090
        /*0554*/ 	.short	0x010a
        /*0556*/ 	.byte	0xff
	.zero		1


	//   ....[65]....
        /*0558*/ 	.word	0x00003810
        /*055c*/ 	.word	0x00000000
        /*0560*/ 	.word	0x00000000
        /*0564*/ 	.short	0x0101
        /*0566*/ 	.byte	0xff
	.zero		1


	//   ....[66]....
        /*0568*/ 	.word	0x000038c0
        /*056c*/ 	.word	0x000000ff
        /*0570*/ 	.word	0x00000000
        /*0574*/ 	.short	0x010a
        /*0576*/ 	.byte	0x09
	.zero		1


	//   ....[67]....
        /*0578*/ 	.word	0x000038e0
        /*057c*/ 	.word	0x000000ff
        /*0580*/ 	.word	0x000000d0
        /*0584*/ 	.short	0x010a
        /*0586*/ 	.byte	0x08
	.zero		1


	//   ....[68]....
        /*0588*/ 	.word	0x00003990
        /*058c*/ 	.word	0x000000ff
        /*0590*/ 	.word	0x00000000
        /*0594*/ 	.short	0x010a
        /*0596*/ 	.byte	0x0e
	.zero		1


	//   ....[69]....
        /*0598*/ 	.word	0x00003ac0
        /*059c*/ 	.word	0x000000ff
        /*05a0*/ 	.word	0x00000000
        /*05a4*/ 	.short	0x010a
        /*05a6*/ 	.byte	0x26
	.zero		1


	//   ....[70]....
        /*05a8*/ 	.word	0x00003f00
        /*05ac*/ 	.word	0x000000ff
        /*05b0*/ 	.word	0x00000000
        /*05b4*/ 	.short	0x010a
        /*05b6*/ 	.byte	0x08
	.zero		1


	//   ....[71]....
        /*05b8*/ 	.word	0x00003f90
        /*05bc*/ 	.word	0x000000ff
        /*05c0*/ 	.word	0x00000000
        /*05c4*/ 	.short	0x010a
        /*05c6*/ 	.byte	0x08
	.zero		1


	//   ....[72]....
        /*05c8*/ 	.word	0x00004020
        /*05cc*/ 	.word	0x000000ff
        /*05d0*/ 	.word	0x00000000
        /*05d4*/ 	.short	0x010a
        /*05d6*/ 	.byte	0x08
	.zero		1


	//   ....[73]....
        /*05d8*/ 	.word	0x000040c0
        /*05dc*/ 	.word	0x00000000
        /*05e0*/ 	.word	0x00000000
        /*05e4*/ 	.short	0x010a
        /*05e6*/ 	.byte	0xff
	.zero		1


	//   ....[74]....
        /*05e8*/ 	.word	0x00004100
        /*05ec*/ 	.word	0x00000000
        /*05f0*/ 	.word	0x00000000
        /*05f4*/ 	.short	0x010a
        /*05f6*/ 	.byte	0xff
	.zero		1


	//   ....[75]....
        /*05f8*/ 	.word	0x00004170
        /*05fc*/ 	.word	0x000000ff
        /*0600*/ 	.word	0x00000000
        /*0604*/ 	.short	0x0101
        /*0606*/ 	.byte	0x05
	.zero		1


	//   ....[76]....
        /*0608*/ 	.word	0x000041b0
        /*060c*/ 	.word	0x000000ff
        /*0610*/ 	.word	0x00000110
        /*0614*/ 	.short	0x010a
        /*0616*/ 	.byte	0x07
	.zero		1


	//   ....[77]....
        /*0618*/ 	.word	0x00004200
        /*061c*/ 	.word	0x000000ff
        /*0620*/ 	.word	0x00000000
        /*0624*/ 	.short	0x0101
        /*0626*/ 	.byte	0x05
	.zero		1


	//   ....[78]....
        /*0628*/ 	.word	0x00004620
        /*062c*/ 	.word	0x00000000
        /*0630*/ 	.word	0x00000090
        /*0634*/ 	.short	0x010a
        /*0636*/ 	.byte	0xff
	.zero		1


	//   ....[79]....
        /*0638*/ 	.word	0x000046e0
        /*063c*/ 	.word	0x00000000
        /*0640*/ 	.word	0x00000000
        /*0644*/ 	.short	0x0101
        /*0646*/ 	.byte	0xff
	.zero		1


	//   ....[80]....
        /*0648*/ 	.word	0x00004a00
        /*064c*/ 	.word	0x000000ff
        /*0650*/ 	.word	0x00000088
        /*0654*/ 	.short	0x010a
        /*0656*/ 	.byte	0x07
	.zero		1


	//   ....[81]....
        /*0658*/ 	.word	0x00004c00
        /*065c*/ 	.word	0x000000ff
        /*0660*/ 	.word	0x00000060
        /*0664*/ 	.short	0x010a
        /*0666*/ 	.byte	0x07
	.zero		1


	//   ....[82]....
        /*0668*/ 	.word	0x00004d80
        /*066c*/ 	.word	0x000000ff
        /*0670*/ 	.word	0x00000040
        /*0674*/ 	.short	0x010b
        /*0676*/ 	.byte	0x07
	.zero		1


	//   ....[83]....
        /*0678*/ 	.word	0x00004d90
        /*067c*/ 	.word	0x000000ff
        /*0680*/ 	.word	0x00000000
        /*0684*/ 	.short	0x0101
        /*0686*/ 	.byte	0x15
	.zero		1


	//   ....[84]....
        /*0688*/ 	.word	0x00004da0
        /*068c*/ 	.word	0x000000ff
        /*0690*/ 	.word	0x00000068
        /*0694*/ 	.short	0x010a
        /*0696*/ 	.byte	0x07
	.zero		1


	//   ....[85]....
        /*0698*/ 	.word	0x00004ee0
        /*069c*/ 	.word	0x000000ff
        /*06a0*/ 	.word	0x00000048
        /*06a4*/ 	.short	0x010b
        /*06a6*/ 	.byte	0x07
	.zero		1


	//   ....[86]....
        /*06a8*/ 	.word	0x00004ef0
        /*06ac*/ 	.word	0x000000ff
        /*06b0*/ 	.word	0x00000000
        /*06b4*/ 	.short	0x0101
        /*06b6*/ 	.byte	0x0f
	.zero		1


	//   ....[87]....
        /*06b8*/ 	.word	0x00004f00
        /*06bc*/ 	.word	0x000000ff
        /*06c0*/ 	.word	0x00000070
        /*06c4*/ 	.short	0x010a
        /*06c6*/ 	.byte	0x07
	.zero		1


	//   ....[88]....
        /*06c8*/ 	.word	0x00005050
        /*06cc*/ 	.word	0x000000ff
        /*06d0*/ 	.word	0x00000050
        /*06d4*/ 	.short	0x010b
        /*06d6*/ 	.byte	0x07
	.zero		1


	//   ....[89]....
        /*06d8*/ 	.word	0x00005060
        /*06dc*/ 	.word	0x000000ff
        /*06e0*/ 	.word	0x00000000
        /*06e4*/ 	.short	0x0101
        /*06e6*/ 	.byte	0x0e
	.zero		1


	//   ....[90]....
        /*06e8*/ 	.word	0x00005070
        /*06ec*/ 	.word	0x000000ff
        /*06f0*/ 	.word	0x00000078
        /*06f4*/ 	.short	0x010a
        /*06f6*/ 	.byte	0x07
	.zero		1


	//   ....[91]....
        /*06f8*/ 	.word	0x000051d0
        /*06fc*/ 	.word	0x000000ff
        /*0700*/ 	.word	0x00000058
        /*0704*/ 	.short	0x010b
        /*0706*/ 	.byte	0x07
	.zero		1


	//   ....[92]....
        /*0708*/ 	.word	0x000051e0
        /*070c*/ 	.word	0x000000ff
        /*0710*/ 	.word	0x00000000
        /*0714*/ 	.short	0x0101
        /*0716*/ 	.byte	0x0d
	.zero		1


	//   ....[93]....
        /*0718*/ 	.word	0x000051f0
        /*071c*/ 	.word	0x000000ff
        /*0720*/ 	.word	0x00000060
        /*0724*/ 	.short	0x010a
        /*0726*/ 	.byte	0x07
	.zero		1


	//   ....[94]....
        /*0728*/ 	.word	0x00005340
        /*072c*/ 	.word	0x000000ff
        /*0730*/ 	.word	0x00000040
        /*0734*/ 	.short	0x010b
        /*0736*/ 	.byte	0x07
	.zero		1


	//   ....[95]....
        /*0738*/ 	.word	0x00005350
        /*073c*/ 	.word	0x000000ff
        /*0740*/ 	.word	0x00000000
        /*0744*/ 	.short	0x0101
        /*0746*/ 	.byte	0x15
	.zero		1


	//   ....[96]....
        /*0748*/ 	.word	0x00005360
        /*074c*/ 	.word	0x000000ff
        /*0750*/ 	.word	0x00000068
        /*0754*/ 	.short	0x010a
        /*0756*/ 	.byte	0x07
	.zero		1


	//   ....[97]....
        /*0758*/ 	.word	0x000054b0
        /*075c*/ 	.word	0x000000ff
        /*0760*/ 	.word	0x00000048
        /*0764*/ 	.short	0x010b
        /*0766*/ 	.byte	0x07
	.zero		1


	//   ....[98]....
        /*0768*/ 	.word	0x000054c0
        /*076c*/ 	.word	0x000000ff
        /*0770*/ 	.word	0x00000000
        /*0774*/ 	.short	0x0101
        /*0776*/ 	.byte	0x0f
	.zero		1


	//   ....[99]....
        /*0778*/ 	.word	0x000054d0
        /*077c*/ 	.word	0x000000ff
        /*0780*/ 	.word	0x00000070
        /*0784*/ 	.short	0x010a
        /*0786*/ 	.byte	0x07
	.zero		1


	//   ....[100]....
        /*0788*/ 	.word	0x00005650
        /*078c*/ 	.word	0x000000ff
        /*0790*/ 	.word	0x00000050
        /*0794*/ 	.short	0x010b
        /*0796*/ 	.byte	0x07
	.zero		1


	//   ....[101]....
        /*0798*/ 	.word	0x00005690
        /*079c*/ 	.word	0x000000ff
        /*07a0*/ 	.word	0x00000000
        /*07a4*/ 	.short	0x0101
        /*07a6*/ 	.byte	0x0e
	.zero		1


	//   ....[102]....
        /*07a8*/ 	.word	0x000056d0
        /*07ac*/ 	.word	0x000000ff
        /*07b0*/ 	.word	0x00000078
        /*07b4*/ 	.short	0x010a
        /*07b6*/ 	.byte	0x07
	.zero		1


	//   ....[103]....
        /*07b8*/ 	.word	0x00005900
        /*07bc*/ 	.word	0x000000ff
        /*07c0*/ 	.word	0x00000058
        /*07c4*/ 	.short	0x010b
        /*07c6*/ 	.byte	0x07
	.zero		1


	//   ....[104]....
        /*07c8*/ 	.word	0x00005920
        /*07cc*/ 	.word	0x000000ff
        /*07d0*/ 	.word	0x00000000
        /*07d4*/ 	.short	0x0101
        /*07d6*/ 	.byte	0x0d
	.zero		1


	//   ....[105]....
        /*07d8*/ 	.word	0x00005940
        /*07dc*/ 	.word	0x000000ff
        /*07e0*/ 	.word	0x00000060
        /*07e4*/ 	.short	0x010a
        /*07e6*/ 	.byte	0x07
	.zero		1


	//   ....[106]....
        /*07e8*/ 	.word	0x00005960
        /*07ec*/ 	.word	0x000000ff
        /*07f0*/ 	.word	0x00000068
        /*07f4*/ 	.short	0x010a
        /*07f6*/ 	.byte	0x07
	.zero		1


	//   ....[107]....
        /*07f8*/ 	.word	0x00005980
        /*07fc*/ 	.word	0x000000ff
        /*0800*/ 	.word	0x00000070
        /*0804*/ 	.short	0x010a
        /*0806*/ 	.byte	0x07
	.zero		1


	//   ....[108]....
        /*0808*/ 	.word	0x000059d0
        /*080c*/ 	.word	0x00000002
        /*0810*/ 	.word	0x00000078
        /*0814*/ 	.short	0x010a
        /*0816*/ 	.byte	0xff
	.zero		1


	//   ....[109]....
        /*0818*/ 	.word	0x00005cf0
        /*081c*/ 	.word	0x00000000
        /*0820*/ 	.word	0x00000090
        /*0824*/ 	.short	0x010a
        /*0826*/ 	.byte	0xff
	.zero		1


	//   ....[110]....
        /*0828*/ 	.word	0x00005e00
        /*082c*/ 	.word	0x00000000
        /*0830*/ 	.word	0x00000000
        /*0834*/ 	.short	0x0101
        /*0836*/ 	.byte	0xff
	.zero		1


	//   ....[111]....
        /*0838*/ 	.word	0x00006850
        /*083c*/ 	.word	0x000000ff
        /*0840*/ 	.word	0x00000040
        /*0844*/ 	.short	0x010a
        /*0846*/ 	.byte	0x30
	.zero		1


	//   ....[112]....
        /*0848*/ 	.word	0x00006880
        /*084c*/ 	.word	0x00000053
        /*0850*/ 	.word	0x000000b0
        /*0854*/ 	.short	0x010a
        /*0856*/ 	.byte	0xff
	.zero		1


	//   ....[113]....
        /*0858*/ 	.word	0x00006970
        /*085c*/ 	.word	0x000000ff
        /*0860*/ 	.word	0x00000040
        /*0864*/ 	.short	0x010a
        /*0866*/ 	.byte	0x30
	.zero		1


	//   ....[114]....
        /*0868*/ 	.word	0x00006a60
        /*086c*/ 	.word	0x00000053
        /*0870*/ 	.word	0x000000b0
        /*0874*/ 	.short	0x010a
        /*0876*/ 	.byte	0xff
	.zero		1


	//   ....[115]....
        /*0878*/ 	.word	0x00007030
        /*087c*/ 	.word	0x00000000
        /*0880*/ 	.word	0x00000000
        /*0884*/ 	.short	0x0101
        /*0886*/ 	.byte	0xff
	.zero		1


	//   ....[116]....
        /*0888*/ 	.word	0x00007040
        /*088c*/ 	.word	0x00000002
        /*0890*/ 	.word	0x00000040
        /*0894*/ 	.short	0x010a
        /*0896*/ 	.byte	0xff
	.zero		1


	//   ....[117]....
        /*0898*/ 	.word	0x00007120
        /*089c*/ 	.word	0x00000002
        /*08a0*/ 	.word	0x00000040
        /*08a4*/ 	.short	0x010a
        /*08a6*/ 	.byte	0xff
	.zero		1


	//   ....[118]....
        /*08a8*/ 	.word	0x00007780
        /*08ac*/ 	.word	0x00000010
        /*08b0*/ 	.word	0x00000000
        /*08b4*/ 	.short	0x0101
        /*08b6*/ 	.byte	0xff
	.zero		1


	//   ....[119]....
        /*08b8*/ 	.word	0x000077a0
        /*08bc*/ 	.word	0x00000000
        /*08c0*/ 	.word	0x00000040
        /*08c4*/ 	.short	0x010a
        /*08c6*/ 	.byte	0xff
	.zero		1


	//   ....[120]....
        /*08c8*/ 	.word	0x00007870
        /*08cc*/ 	.word	0x00000000
        /*08d0*/ 	.word	0x00000040
        /*08d4*/ 	.short	0x010a
        /*08d6*/ 	.byte	0xff
	.zero		1


	//   ....[121]....
        /*08d8*/ 	.word	0x00007ee0
        /*08dc*/ 	.word	0x00000010
        /*08e0*/ 	.word	0x00000000
        /*08e4*/ 	.short	0x0101
        /*08e6*/ 	.byte	0xff
	.zero		1


	//   ....[122]....
        /*08e8*/ 	.word	0x00007f00
        /*08ec*/ 	.word	0x00000000
        /*08f0*/ 	.word	0x00000040
        /*08f4*/ 	.short	0x010a
        /*08f6*/ 	.byte	0xff
	.zero		1


	//   ....[123]....
        /*08f8*/ 	.word	0x00007fd0
        /*08fc*/ 	.word	0x00000000
        /*0900*/ 	.word	0x00000040
        /*0904*/ 	.short	0x010a
        /*0906*/ 	.byte	0xff
	.zero		1


	//   ....[124]....
        /*0908*/ 	.word	0x00008670
        /*090c*/ 	.word	0x00000010
        /*0910*/ 	.word	0x00000000
        /*0914*/ 	.short	0x0101
        /*0916*/ 	.byte	0xff
	.zero		1


	//   ....[125]....
        /*0918*/ 	.word	0x00008690
        /*091c*/ 	.word	0x00000000
        /*0920*/ 	.word	0x00000040
        /*0924*/ 	.short	0x010a
        /*0926*/ 	.byte	0xff
	.zero		1


	//   ....[126]....
        /*0928*/ 	.word	0x00008760
        /*092c*/ 	.word	0x00000000
        /*0930*/ 	.word	0x00000040
        /*0934*/ 	.short	0x010a
        /*0936*/ 	.byte	0xff
	.zero		1


	//   ....[127]....
        /*0938*/ 	.word	0x00008e40
        /*093c*/ 	.word	0x00000010
        /*0940*/ 	.word	0x00000000
        /*0944*/ 	.short	0x0101
        /*0946*/ 	.byte	0xff
	.zero		1


	//   ....[128]....
        /*0948*/ 	.word	0x00008e60
        /*094c*/ 	.word	0x00000000
        /*0950*/ 	.word	0x00000040
        /*0954*/ 	.short	0x010a
        /*0956*/ 	.byte	0xff
	.zero		1


	//   ....[129]....
        /*0958*/ 	.word	0x00008f30
        /*095c*/ 	.word	0x00000000
        /*0960*/ 	.word	0x00000040
        /*0964*/ 	.short	0x010a
        /*0966*/ 	.byte	0xff
	.zero		1


	//   ....[130]....
        /*0968*/ 	.word	0x000095e0
        /*096c*/ 	.word	0x00000010
        /*0970*/ 	.word	0x00000000
        /*0974*/ 	.short	0x0101
        /*0976*/ 	.byte	0xff
	.zero		1


	//   ....[131]....
        /*0978*/ 	.word	0x00009600
        /*097c*/ 	.word	0x00000000
        /*0980*/ 	.word	0x00000040
        /*0984*/ 	.short	0x010a
        /*0986*/ 	.byte	0xff
	.zero		1


	//   ....[132]....
        /*0988*/ 	.word	0x000096d0
        /*098c*/ 	.word	0x00000000
        /*0990*/ 	.word	0x00000040
        /*0994*/ 	.short	0x010a
        /*0996*/ 	.byte	0xff
	.zero		1


	//   ....[133]....
        /*0998*/ 	.word	0x00009d80
        /*099c*/ 	.word	0x00000010
        /*09a0*/ 	.word	0x00000000
        /*09a4*/ 	.short	0x0101
        /*09a6*/ 	.byte	0xff
	.zero		1


	//   ....[134]....
        /*09a8*/ 	.word	0x00009da0
        /*09ac*/ 	.word	0x00000000
        /*09b0*/ 	.word	0x00000040
        /*09b4*/ 	.short	0x010a
        /*09b6*/ 	.byte	0xff
	.zero		1


	//   ....[135]....
        /*09b8*/ 	.word	0x00009e70
        /*09bc*/ 	.word	0x00000000
        /*09c0*/ 	.word	0x00000040
        /*09c4*/ 	.short	0x010a
        /*09c6*/ 	.byte	0xff
	.zero		1


	//   ....[136]....
        /*09c8*/ 	.word	0x0000a0e0
        /*09cc*/ 	.word	0x00000053
        /*09d0*/ 	.word	0x00000000
        /*09d4*/ 	.short	0x0101
        /*09d6*/ 	.byte	0xff
	.zero		1


	//   ....[137]....
        /*09d8*/ 	.word	0x0000a520
        /*09dc*/ 	.word	0x00000000
        /*09e0*/ 	.word	0x00000000
        /*09e4*/ 	.short	0x0101
        /*09e6*/ 	.byte	0xff
	.zero		1


	//   ....[138]....
        /*09e8*/ 	.word	0x0000a790
        /*09ec*/ 	.word	0x000000ff
        /*09f0*/ 	.word	0x00000000
        /*09f4*/ 	.short	0x0101
        /*09f6*/ 	.byte	0x04
	.zero		1


	//   ....[139]....
        /*09f8*/ 	.word	0x0000a7b0
        /*09fc*/ 	.word	0x00000002
        /*0a00*/ 	.word	0x00000100
        /*0a04*/ 	.short	0x010a
        /*0a06*/ 	.byte	0xff
	.zero		1


	//   ....[140]....
        /*0a08*/ 	.word	0x0000a810
        /*0a0c*/ 	.word	0x00000002
        /*0a10*/ 	.word	0x00000020
        /*0a14*/ 	.short	0x010a
        /*0a16*/ 	.byte	0xff
	.zero		1


	//   ....[141]....
        /*0a18*/ 	.word	0x0000a870
        /*0a1c*/ 	.word	0x00000002
        /*0a20*/ 	.word	0x00000020
        /*0a24*/ 	.short	0x010a
        /*0a26*/ 	.byte	0xff
	.zero		1


	//   ....[142]....
        /*0a28*/ 	.word	0x0000a8c0
        /*0a2c*/ 	.word	0x00000002
        /*0a30*/ 	.word	0x00000090
        /*0a34*/ 	.short	0x010a
        /*0a36*/ 	.byte	0xff
	.zero		1


	//   ....[143]....
        /*0a38*/ 	.word	0x0000a920
        /*0a3c*/ 	.word	0x00000000
        /*0a40*/ 	.word	0x00000000
        /*0a44*/ 	.short	0x010a
        /*0a46*/ 	.byte	0xff
	.zero		1


	//   ....[144]....
        /*0a48*/ 	.word	0x0000a980
        /*0a4c*/ 	.word	0x00000000
        /*0a50*/ 	.word	0x00000000
        /*0a54*/ 	.short	0x010a
        /*0a56*/ 	.byte	0xff
	.zero		1


	//   ....[145]....
        /*0a58*/ 	.word	0x0000a9e0
        /*0a5c*/ 	.word	0x00000000
        /*0a60*/ 	.word	0x00000000
        /*0a64*/ 	.short	0x010a
        /*0a66*/ 	.byte	0xff
	.zero		1


	//   ....[146]....
        /*0a68*/ 	.word	0x0000aa30
        /*0a6c*/ 	.word	0x00000000
        /*0a70*/ 	.word	0x000000f0
        /*0a74*/ 	.short	0x010a
        /*0a76*/ 	.byte	0xff
	.zero		1


	//   ....[147]....
        /*0a78*/ 	.word	0x0000aa90
        /*0a7c*/ 	.word	0x00000000
        /*0a80*/ 	.word	0x000000a0
        /*0a84*/ 	.short	0x010a
        /*0a86*/ 	.byte	0xff
	.zero		1


	//   ....[148]....
        /*0a88*/ 	.word	0x0000aae0
        /*0a8c*/ 	.word	0x00000000
        /*0a90*/ 	.word	0x00000090
        /*0a94*/ 	.short	0x010a
        /*0a96*/ 	.byte	0xff
	.zero		1


	//   ....[149]....
        /*0a98*/ 	.word	0x0000ab40
        /*0a9c*/ 	.word	0x00000000
        /*0aa0*/ 	.word	0x000000a0
        /*0aa4*/ 	.short	0x010a
        /*0aa6*/ 	.byte	0xff
	.zero		1


	//   ....[150]....
        /*0aa8*/ 	.word	0x0000aba0
        /*0aac*/ 	.word	0x00000004
        /*0ab0*/ 	.word	0x00000008
        /*0ab4*/ 	.short	0x010a
        /*0ab6*/ 	.byte	0xff
	.zero		1


	//   ....[151]....
        /*0ab8*/ 	.word	0x0000ac80
        /*0abc*/ 	.word	0x00000002
        /*0ac0*/ 	.word	0x00000008
        /*0ac4*/ 	.short	0x010a
        /*0ac6*/ 	.byte	0xff
	.zero		1


	//   ....[152]....
        /*0ac8*/ 	.word	0x0000acd0
        /*0acc*/ 	.word	0x00000000
        /*0ad0*/ 	.word	0x00000090
        /*0ad4*/ 	.short	0x010a
        /*0ad6*/ 	.byte	0xff
	.zero		1


	//   ....[153]....
        /*0ad8*/ 	.word	0x0000ad30
        /*0adc*/ 	.word	0x00000000
        /*0ae0*/ 	.word	0x000000d0
        /*0ae4*/ 	.short	0x010a
        /*0ae6*/ 	.byte	0xff
	.zero		1


	//   ....[154]....
        /*0ae8*/ 	.word	0x0000ad90
        /*0aec*/ 	.word	0x00000000
        /*0af0*/ 	.word	0x00000000
        /*0af4*/ 	.short	0x010a
        /*0af6*/ 	.byte	0xff
	.zero		1


	//   ....[155]....
        /*0af8*/ 	.word	0x0000adf0
        /*0afc*/ 	.word	0x00000000
        /*0b00*/ 	.word	0x00000000
        /*0b04*/ 	.short	0x010a
        /*0b06*/ 	.byte	0xff
	.zero		1


	//   ....[156]....
        /*0b08*/ 	.word	0x0000ae50
        /*0b0c*/ 	.word	0x00000000
        /*0b10*/ 	.word	0x00000000
        /*0b14*/ 	.short	0x010a
        /*0b16*/ 	.byte	0xff
	.zero		1


	//   ....[157]....
        /*0b18*/ 	.word	0x0000aeb0
        /*0b1c*/ 	.word	0x00000000
        /*0b20*/ 	.word	0x00000000
        /*0b24*/ 	.short	0x010a
        /*0b26*/ 	.byte	0xff
	.zero		1


	//   ....[158]....
        /*0b28*/ 	.word	0x0000af10
        /*0b2c*/ 	.word	0x00000000
        /*0b30*/ 	.word	0x00000110
        /*0b34*/ 	.short	0x010a
        /*0b36*/ 	.byte	0xff
	.zero		1


	//   ....[159]....
        /*0b38*/ 	.word	0x0000af60
        /*0b3c*/ 	.word	0x00000000
        /*0b40*/ 	.word	0x00000090
        /*0b44*/ 	.short	0x010a
        /*0b46*/ 	.byte	0xff
	.zero		1


	//   ....[160]....
        /*0b48*/ 	.word	0x0000afc0
        /*0b4c*/ 	.word	0x00000000
        /*0b50*/ 	.word	0x00000088
        /*0b54*/ 	.short	0x010a
        /*0b56*/ 	.byte	0xff
	.zero		1


	//   ....[161]....
        /*0b58*/ 	.word	0x0000b020
        /*0b5c*/ 	.word	0x00000000
        /*0b60*/ 	.word	0x00000060
        /*0b64*/ 	.short	0x010a
        /*0b66*/ 	.byte	0xff
	.zero		1


	//   ....[162]....
        /*0b68*/ 	.word	0x0000b080
        /*0b6c*/ 	.word	0x00000000
        /*0b70*/ 	.word	0x00000068
        /*0b74*/ 	.short	0x010a
        /*0b76*/ 	.byte	0xff
	.zero		1


	//   ....[163]....
        /*0b78*/ 	.word	0x0000b0e0
        /*0b7c*/ 	.word	0x00000000
        /*0b80*/ 	.word	0x00000070
        /*0b84*/ 	.short	0x010a
        /*0b86*/ 	.byte	0xff
	.zero		1


	//   ....[164]....
        /*0b88*/ 	.word	0x0000b140
        /*0b8c*/ 	.word	0x00000000
        /*0b90*/ 	.word	0x00000078
        /*0b94*/ 	.short	0x010a
        /*0b96*/ 	.byte	0xff
	.zero		1


	//   ....[165]....
        /*0b98*/ 	.word	0x0000b1a0
        /*0b9c*/ 	.word	0x00000000
        /*0ba0*/ 	.word	0x00000060
        /*0ba4*/ 	.short	0x010a
        /*0ba6*/ 	.byte	0xff
	.zero		1


	//   ....[166]....
        /*0ba8*/ 	.word	0x0000b200
        /*0bac*/ 	.word	0x00000000
        /*0bb0*/ 	.word	0x00000068
        /*0bb4*/ 	.short	0x010a
        /*0bb6*/ 	.byte	0xff
	.zero		1


	//   ....[167]....
        /*0bb8*/ 	.word	0x0000b260
        /*0bbc*/ 	.word	0x00000000
        /*0bc0*/ 	.word	0x00000070
        /*0bc4*/ 	.short	0x010a
        /*0bc6*/ 	.byte	0xff
	.zero		1


	//   ....[168]....
        /*0bc8*/ 	.word	0x0000b2c0
        /*0bcc*/ 	.word	0x00000000
        /*0bd0*/ 	.word	0x00000078
        /*0bd4*/ 	.short	0x010a
        /*0bd6*/ 	.byte	0xff
	.zero		1


	//   ....[169]....
        /*0bd8*/ 	.word	0x0000b320
        /*0bdc*/ 	.word	0x00000000
        /*0be0*/ 	.word	0x00000060
        /*0be4*/ 	.short	0x010a
        /*0be6*/ 	.byte	0xff
	.zero		1


	//   ....[170]....
        /*0be8*/ 	.word	0x0000b380
        /*0bec*/ 	.word	0x00000000
        /*0bf0*/ 	.word	0x00000068
        /*0bf4*/ 	.short	0x010a
        /*0bf6*/ 	.byte	0xff
	.zero		1


	//   ....[171]....
        /*0bf8*/ 	.word	0x0000b3e0
        /*0bfc*/ 	.word	0x00000002
        /*0c00*/ 	.word	0x00000070
        /*0c04*/ 	.short	0x010a
        /*0c06*/ 	.byte	0xff
	.zero		1


	//   ....[172]....
        /*0c08*/ 	.word	0x0000b430
        /*0c0c*/ 	.word	0x00000000
        /*0c10*/ 	.word	0x00000090
        /*0c14*/ 	.short	0x010a
        /*0c16*/ 	.byte	0xff
	.zero		1


	//   ....[173]....
        /*0c18*/ 	.word	0x0000b490
        /*0c1c*/ 	.word	0x00000002
        /*0c20*/ 	.word	0x00000040
        /*0c24*/ 	.short	0x010a
        /*0c26*/ 	.byte	0xff
	.zero		1


	//   ....[174]....
        /*0c28*/ 	.word	0x0000b4e0
        /*0c2c*/ 	.word	0x00000053
        /*0c30*/ 	.word	0x000000b0
        /*0c34*/ 	.short	0x010a
        /*0c36*/ 	.byte	0xff
	.zero		1


	//   ....[175]....
        /*0c38*/ 	.word	0x0000b530
        /*0c3c*/ 	.word	0x00000002
        /*0c40*/ 	.word	0x00000040
        /*0c44*/ 	.short	0x010a
        /*0c46*/ 	.byte	0xff
	.zero		1


	//   ....[176]....
        /*0c48*/ 	.word	0x0000b580
        /*0c4c*/ 	.word	0x00000000
        /*0c50*/ 	.word	0x00000040
        /*0c54*/ 	.short	0x010a
        /*0c56*/ 	.byte	0xff
	.zero		1


	//   ....[177]....
        /*0c58*/ 	.word	0x0000b5d0
        /*0c5c*/ 	.word	0x00000000
        /*0c60*/ 	.word	0x00000040
        /*0c64*/ 	.short	0x010a
        /*0c66*/ 	.byte	0xff
	.zero		1


	//   ....[178]....
        /*0c68*/ 	.word	0x0000b620
        /*0c6c*/ 	.word	0x00000000
        /*0c70*/ 	.word	0x00000040
        /*0c74*/ 	.short	0x010a
        /*0c76*/ 	.byte	0xff
	.zero		1


	//   ....[179]....
        /*0c78*/ 	.word	0x0000b670
        /*0c7c*/ 	.word	0x00000000
        /*0c80*/ 	.word	0x00000040
        /*0c84*/ 	.short	0x010a
        /*0c86*/ 	.byte	0xff
	.zero		1


	//   ....[180]....
        /*0c88*/ 	.word	0x0000b6c0
        /*0c8c*/ 	.word	0x00000000
        /*0c90*/ 	.word	0x00000040
        /*0c94*/ 	.short	0x010a
        /*0c96*/ 	.byte	0xff
	.zero		1


	//   ....[181]....
        /*0c98*/ 	.word	0x0000b710
        /*0c9c*/ 	.word	0x00000000
        /*0ca0*/ 	.word	0x00000040
        /*0ca4*/ 	.short	0x010a
        /*0ca6*/ 	.byte	0xff
	.zero		1


	//----- nvinfo : EIATTR_NUM_MBARRIERS
	.align		4
.L_47:
        /*0ca8*/ 	.byte	0x03, 0x38
        /*0caa*/ 	.short	0x0023


	//----- nvinfo : EIATTR_EXIT_INSTR_OFFSETS
	.align		4
        /*0cac*/ 	.byte	0x04, 0x1c
        /*0cae*/ 	.short	(.L_49 - .L_48)


	//   ....[0]....
.L_48:
        /*0cb0*/ 	.word	0x00002990


	//   ....[1]....
        /*0cb4*/ 	.word	0x00002e90


	//   ....[2]....
        /*0cb8*/ 	.word	0x00002ef0


	//   ....[3]....
        /*0cbc*/ 	.word	0x00004430


	//   ....[4]....
        /*0cc0*/ 	.word	0x00005a00


	//   ....[5]....
        /*0cc4*/ 	.word	0x00005a40


	//   ....[6]....
        /*0cc8*/ 	.word	0x0000a680


	//   ....[7]....
        /*0ccc*/ 	.word	0x0000a700


	//   ....[8]....
        /*0cd0*/ 	.word	0x0000a730


	//   ....[9]....
        /*0cd4*/ 	.word	0x0000a7a0


	//----- nvinfo : EIATTR_MAX_THREADS
	.align		4
.L_49:
        /*0cd8*/ 	.byte	0x04, 0x05
        /*0cda*/ 	.short	(.L_51 - .L_50)
.L_50:
        /*0cdc*/ 	.word	0x00000100
        /*0ce0*/ 	.word	0x00000001
        /*0ce4*/ 	.word	0x00000001


	//----- nvinfo : EIATTR_CRS_STACK_SIZE
	.align		4
.L_51:
        /*0ce8*/ 	.byte	0x04, 0x1e
        /*0cea*/ 	.short	(.L_53 - .L_52)
.L_52:
        /*0cec*/ 	.word	0x00000000


	//----- nvinfo : EIATTR_CBANK_PARAM_SIZE
	.align		4
.L_53:
        /*0cf0*/ 	.byte	0x03, 0x19
        /*0cf2*/ 	.short	0x0800


	//----- nvinfo : EIATTR_PARAM_CBANK
	.align		4
        /*0cf4*/ 	.byte	0x04, 0x0a
        /*0cf6*/ 	.short	(.L_55 - .L_54)
	.align		4
.L_54:
        /*0cf8*/ 	.word	index@(.nv.constant0._ZN7cutlass13device_kernelINS_4gemm6kernel13GemmUniversalIN4cute5tupleIJiiiiEEENS1_10collective13CollectiveMmaINS1_35MainloopSm100TmaUmmaWarpSpecializedILi4ELi2ELi4ENS5_IJNS4_1CILi2EEENSA_ILi1EEESC_EEEEENS5_IJNSA_ILi256EEENSA_ILi128EEENSA_ILi64EEEEEEfNS5_IJlSC_lEEEfSJ_NS4_8TiledMMAINS4_8MMA_AtomIJNS4_23SM100_MMA_TF32_2x1SM_SSINS_10tfloat32_tESN_fLi256ELi128ELNS4_4UMMA5MajorE0ELSP_0ELNSO_7ScaleInE0ELSQ_0EEEEEENS4_6LayoutINS5_IJSC_SC_SC_EEENS5_IJNSA_ILi0EEESV_SV_EEEEENS5_IJNS4_10UnderscoreESY_SY_EEEEENS4_18SM100_TMA_2SM_LOADENS4_14ComposedLayoutINS4_7SwizzleILi3ELi4ELi3EEENS4_18smem_ptr_flag_bitsILi32EEENST_INS5_IJNSA_ILi8EEENSA_ILi32EEEEEENS5_IJS18_SC_EEEEEEEvNS4_8identityES11_S1C_vS1D_EENS_8epilogue10collective18CollectiveEpilogueINS1F_23Sm100TmaWarpSpecializedILi4ELi2ELi16ELb1ELb0EEEJNS5_IJSG_SG_SH_EEENS5_IJNST_ISG_SC_EENST_INSA_ILi16EEESC_EEEEEfSJ_fSJ_NS1F_6fusion15FusionCallbacksIS1J_NS1P_17LinearCombinationIffffLNS_15FloatRoundStyleE2EEES1K_S1O_JEEENS4_5SM1004TMEM4LOAD26SM100_TMEM_LOAD_32dp32b16xENS4_13SM90_TMA_LOADENS12_INS13_ILi2ELi4ELi3EEES16_NST_INS5_IJS17_S1M_EEENS5_IJS1M_SC_EEEEEEENS4_39AutoVectorizingCopyWithAssumedAlignmentILi128EEENS4_14SM90_TMA_STOREES24_S26_S26_EEEvvEEEEvNT_6ParamsE)
        /*0cfc*/ 	.short	0x0380
        /*0cfe*/ 	.short	0x0800


	//----- nvinfo : EIATTR_SW_WAR
	.align		4
.L_55:
        /*0d00*/ 	.byte	0x04, 0x36
        /*0d02*/ 	.short	(.L_57 - .L_56)
.L_56:
        /*0d04*/ 	.word	0x00000008
.L_57:


//--------------------- .nv.callgraph             --------------------------
	.section	.nv.callgraph,"",@"SHT_CUDA_CALLGRAPH"
	.align	4
	.sectionentsize	8
	.align		4
        /*0000*/ 	.word	0x00000000
	.align		4
        /*0004*/ 	.word	0xffffffff
	.align		4
        /*0008*/ 	.word	index@(_ZN7cutlass13device_kernelINS_4gemm6kernel13GemmUniversalIN4cute5tupleIJiiiiEEENS1_10collective13CollectiveMmaINS1_35MainloopSm100TmaUmmaWarpSpecializedILi4ELi2ELi4ENS5_IJNS4_1CILi2EEENSA_ILi1EEESC_EEEEENS5_IJNSA_ILi256EEENSA_ILi128EEENSA_ILi64EEEEEEfNS5_IJlSC_lEEEfSJ_NS4_8TiledMMAINS4_8MMA_AtomIJNS4_23SM100_MMA_TF32_2x1SM_SSINS_10tfloat32_tESN_fLi256ELi128ELNS4_4UMMA5MajorE0ELSP_0ELNSO_7ScaleInE0ELSQ_0EEEEEENS4_6LayoutINS5_IJSC_SC_SC_EEENS5_IJNSA_ILi0EEESV_SV_EEEEENS5_IJNS4_10UnderscoreESY_SY_EEEEENS4_18SM100_TMA_2SM_LOADENS4_14ComposedLayoutINS4_7SwizzleILi3ELi4ELi3EEENS4_18smem_ptr_flag_bitsILi32EEENST_INS5_IJNSA_ILi8EEENSA_ILi32EEEEEENS5_IJS18_SC_EEEEEEEvNS4_8identityES11_S1C_vS1D_EENS_8epilogue10collective18CollectiveEpilogueINS1F_23Sm100TmaWarpSpecializedILi4ELi2ELi16ELb1ELb0EEEJNS5_IJSG_SG_SH_EEENS5_IJNST_ISG_SC_EENST_INSA_ILi16EEESC_EEEEEfSJ_fSJ_NS1F_6fusion15FusionCallbacksIS1J_NS1P_17LinearCombinationIffffLNS_15FloatRoundStyleE2EEES1K_S1O_JEEENS4_5SM1004TMEM4LOAD26SM100_TMEM_LOAD_32dp32b16xENS4_13SM90_TMA_LOADENS12_INS13_ILi2ELi4ELi3EEES16_NST_INS5_IJS17_S1M_EEENS5_IJS1M_SC_EEEEEEENS4_39AutoVectorizingCopyWithAssumedAlignmentILi128EEENS4_14SM90_TMA_STOREES24_S26_S26_EEEvvEEEEvNT_6ParamsE)
	.align		4
        /*000c*/ 	.word	index@(__assertfail)
	.align		4
        /*0010*/ 	.word	0x00000000
	.align		4
        /*0014*/ 	.word	0xfffffffe
	.align		4
        /*0018*/ 	.word	0x00000000
	.align		4
        /*001c*/ 	.word	0xfffffffd
	.align		4
        /*0020*/ 	.word	0x00000000
	.align		4
        /*0024*/ 	.word	0xfffffffc


//--------------------- .nv.constant4             --------------------------
	.section	.nv.constant4,"a",@progbits
	.align	8
	.align		8
.nv.constant4:
        /*0000*/ 	.dword	__assertfail
	.align		8
        /*0008*/ 	.dword	__unnamed_1
	.align		8
        /*0010*/ 	.dword	__unnamed_2
	.align		8
        /*0018*/ 	.dword	_ZN40_INTERNAL_e53f6a97_4_k_cu_b8b69079_305004cuda3std3__45__cpo5beginE
	.align		8
        /*0020*/ 	.dword	_ZN40_INTERNAL_e53f6a97_4_k_cu_b8b69079_305004cuda3std3__45__cpo3endE
	.align		8
        /*0028*/ 	.dword	_ZN40_INTERNAL_e53f6a97_4_k_cu_b8b69079_305004cuda3std3__45__cpo6cbeginE
	.align		8
        /*0030*/ 	.dword	_ZN40_INTERNAL_e53f6a97_4_k_cu_b8b69079_305004cuda3std3__45__cpo4cendE
	.align		8
        /*0038*/ 	.dword	_ZN40_INTERNAL_e53f6a97_4_k_cu_b8b69079_305004cuda3std3__442_GLOBAL__N__e53f6a97_4_k_cu_b8b69079_305006ignoreE
	.align		8
        /*0040*/ 	.dword	_ZN40_INTERNAL_e53f6a97_4_k_cu_b8b69079_305004cuda3std3__419piecewise_constructE
	.align		8
        /*0048*/ 	.dword	_ZN40_INTERNAL_e53f6a97_4_k_cu_b8b69079_305004cuda3std3__48in_placeE
	.align		8
        /*0050*/ 	.dword	_ZN40_INTERNAL_e53f6a97_4_k_cu_b8b69079_305004cuda3std6ranges3__45__cpo4swapE
	.align		8
        /*0058*/ 	.dword	_ZN40_INTERNAL_e53f6a97_4_k_cu_b8b69079_305004cuda3std6ranges3__45__cpo9iter_moveE
	.align		8
        /*0060*/ 	.dword	_ZN40_INTERNAL_e53f6a97_4_k_cu_b8b69079_305004cute7productE
	.align		8
        /*0068*/ 	.dword	_ZN40_INTERNAL_e53f6a97_4_k_cu_b8b69079_305004cute1_E
	.align		8
        /*0070*/ 	.dword	$str$25
	.align		8
        /*0078*/ 	.dword	$str$26
	.align		8
        /*0080*/ 	.dword	$str$27
	.align		8
        /*0088*/ 	.dword	$str$28


//--------------------- .text._ZN7cutlass13device_kernelINS_4gemm6kernel13GemmUniversalIN4cute5tupleIJiiiiEEENS1_10collective13CollectiveMmaINS1_35MainloopSm100TmaUmmaWarpSpecializedILi4ELi2ELi4ENS5_IJNS4_1CILi2EEENSA_ILi1EEESC_EEEEENS5_IJNSA_ILi256EEENSA_ILi128EEENSA_ILi64EEEEEEfNS5_IJlSC_lEEEfSJ_NS4_8TiledMMAINS4_8MMA_AtomIJNS4_23SM100_MMA_TF32_2x1SM_SSINS_10tfloat32_tESN_fLi256ELi128ELNS4_4UMMA5MajorE0ELSP_0ELNSO_7ScaleInE0ELSQ_0EEEEEENS4_6LayoutINS5_IJSC_SC_SC_EEENS5_IJNSA_ILi0EEESV_SV_EEEEENS5_IJNS4_10UnderscoreESY_SY_EEEEENS4_18SM100_TMA_2SM_LOADENS4_14ComposedLayoutINS4_7SwizzleILi3ELi4ELi3EEENS4_18smem_ptr_flag_bitsILi32EEENST_INS5_IJNSA_ILi8EEENSA_ILi32EEEEEENS5_IJS18_SC_EEEEEEEvNS4_8identityES11_S1C_vS1D_EENS_8epilogue10collective18CollectiveEpilogueINS1F_23Sm100TmaWarpSpecializedILi4ELi2ELi16ELb1ELb0EEEJNS5_IJSG_SG_SH_EEENS5_IJNST_ISG_SC_EENST_INSA_ILi16EEESC_EEEEEfSJ_fSJ_NS1F_6fusion15FusionCallbacksIS1J_NS1P_17LinearCombinationIffffLNS_15FloatRoundStyleE2EEES1K_S1O_JEEENS4_5SM1004TMEM4LOAD26SM100_TMEM_LOAD_32dp32b16xENS4_13SM90_TMA_LOADENS12_INS13_ILi2ELi4ELi3EEES16_NST_INS5_IJS17_S1M_EEENS5_IJS1M_SC_EEEEEEENS4_39AutoVectorizingCopyWithAssumedAlignmentILi128EEENS4_14SM90_TMA_STOREES24_S26_S26_EEEvvEEEEvNT_6ParamsE --------------------------
	.section	.text._ZN7cutlass13device_kernelINS_4gemm6kernel13GemmUniversalIN4cute5tupleIJiiiiEEENS1_10collective13CollectiveMmaINS1_35MainloopSm100TmaUmmaWarpSpecializedILi4ELi2ELi4ENS5_IJNS4_1CILi2EEENSA_ILi1EEESC_EEEEENS5_IJNSA_ILi256EEENSA_ILi128EEENSA_ILi64EEEEEEfNS5_IJlSC_lEEEfSJ_NS4_8TiledMMAINS4_8MMA_AtomIJNS4_23SM100_MMA_TF32_2x1SM_SSINS_10tfloat32_tESN_fLi256ELi128ELNS4_4UMMA5MajorE0ELSP_0ELNSO_7ScaleInE0ELSQ_0EEEEEENS4_6LayoutINS5_IJSC_SC_SC_EEENS5_IJNSA_ILi0EEESV_SV_EEEEENS5_IJNS4_10UnderscoreESY_SY_EEEEENS4_18SM100_TMA_2SM_LOADENS4_14ComposedLayoutINS4_7SwizzleILi3ELi4ELi3EEENS4_18smem_ptr_flag_bitsILi32EEENST_INS5_IJNSA_ILi8EEENSA_ILi32EEEEEENS5_IJS18_SC_EEEEEEEvNS4_8identityES11_S1C_vS1D_EENS_8epilogue10collective18CollectiveEpilogueINS1F_23Sm100TmaWarpSpecializedILi4ELi2ELi16ELb1ELb0EEEJNS5_IJSG_SG_SH_EEENS5_IJNST_ISG_SC_EENST_INSA_ILi16EEESC_EEEEEfSJ_fSJ_NS1F_6fusion15FusionCallbacksIS1J_NS1P_17LinearCombinationIffffLNS_15FloatRoundStyleE2EEES1K_S1O_JEEENS4_5SM1004TMEM4LOAD26SM100_TMEM_LOAD_32dp32b16xENS4_13SM90_TMA_LOADENS12_INS13_ILi2ELi4ELi3EEES16_NST_INS5_IJS17_S1M_EEENS5_IJS1M_SC_EEEEEEENS4_39AutoVectorizingCopyWithAssumedAlignmentILi128EEENS4_14SM90_TMA_STOREES24_S26_S26_EEEvvEEEEvNT_6ParamsE,"ax",@progbits
	.align	128
.text._ZN7cutlass13device_kernelINS_4gemm6kernel13GemmUniversalIN4cute5tupleIJiiiiEEENS1_10collective13CollectiveMmaINS1_35MainloopSm100TmaUmmaWarpSpecializedILi4ELi2ELi4ENS5_IJNS4_1CILi2EEENSA_ILi1EEESC_EEEEENS5_IJNSA_ILi256EEENSA_ILi128EEENSA_ILi64EEEEEEfNS5_IJlSC_lEEEfSJ_NS4_8TiledMMAINS4_8MMA_AtomIJNS4_23SM100_MMA_TF32_2x1SM_SSINS_10tfloat32_tESN_fLi256ELi128ELNS4_4UMMA5MajorE0ELSP_0ELNSO_7ScaleInE0ELSQ_0EEEEEENS4_6LayoutINS5_IJSC_SC_SC_EEENS5_IJNSA_ILi0EEESV_SV_EEEEENS5_IJNS4_10UnderscoreESY_SY_EEEEENS4_18SM100_TMA_2SM_LOADENS4_14ComposedLayoutINS4_7SwizzleILi3ELi4ELi3EEENS4_18smem_ptr_flag_bitsILi32EEENST_INS5_IJNSA_ILi8EEENSA_ILi32EEEEEENS5_IJS18_SC_EEEEEEEvNS4_8identityES11_S1C_vS1D_EENS_8epilogue10collective18CollectiveEpilogueINS1F_23Sm100TmaWarpSpecializedILi4ELi2ELi16ELb1ELb0EEEJNS5_IJSG_SG_SH_EEENS5_IJNST_ISG_SC_EENST_INSA_ILi16EEESC_EEEEEfSJ_fSJ_NS1F_6fusion15FusionCallbacksIS1J_NS1P_17LinearCombinationIffffLNS_15FloatRoundStyleE2EEES1K_S1O_JEEENS4_5SM1004TMEM4LOAD26SM100_TMEM_LOAD_32dp32b16xENS4_13SM90_TMA_LOADENS12_INS13_ILi2ELi4ELi3EEES16_NST_INS5_IJS17_S1M_EEENS5_IJS1M_SC_EEEEEEENS4_39AutoVectorizingCopyWithAssumedAlignmentILi128EEENS4_14SM90_TMA_STOREES24_S26_S26_EEEvvEEEEvNT_6ParamsE:
        .type           _ZN7cutlass13device_kernelINS_4gemm6kernel13GemmUniversalIN4cute5tupleIJiiiiEEENS1_10collective13CollectiveMmaINS1_35MainloopSm100TmaUmmaWarpSpecializedILi4ELi2ELi4ENS5_IJNS4_1CILi2EEENSA_ILi1EEESC_EEEEENS5_IJNSA_ILi256EEENSA_ILi128EEENSA_ILi64EEEEEEfNS5_IJlSC_lEEEfSJ_NS4_8TiledMMAINS4_8MMA_AtomIJNS4_23SM100_MMA_TF32_2x1SM_SSINS_10tfloat32_tESN_fLi256ELi128ELNS4_4UMMA5MajorE0ELSP_0ELNSO_7ScaleInE0ELSQ_0EEEEEENS4_6LayoutINS5_IJSC_SC_SC_EEENS5_IJNSA_ILi0EEESV_SV_EEEEENS5_IJNS4_10UnderscoreESY_SY_EEEEENS4_18SM100_TMA_2SM_LOADENS4_14ComposedLayoutINS4_7SwizzleILi3ELi4ELi3EEENS4_18smem_ptr_flag_bitsILi32EEENST_INS5_IJNSA_ILi8EEENSA_ILi32EEEEEENS5_IJS18_SC_EEEEEEEvNS4_8identityES11_S1C_vS1D_EENS_8epilogue10collective18CollectiveEpilogueINS1F_23Sm100TmaWarpSpecializedILi4ELi2ELi16ELb1ELb0EEEJNS5_IJSG_SG_SH_EEENS5_IJNST_ISG_SC_EENST_INSA_ILi16EEESC_EEEEEfSJ_fSJ_NS1F_6fusion15FusionCallbacksIS1J_NS1P_17LinearCombinationIffffLNS_15FloatRoundStyleE2EEES1K_S1O_JEEENS4_5SM1004TMEM4LOAD26SM100_TMEM_LOAD_32dp32b16xENS4_13SM90_TMA_LOADENS12_INS13_ILi2ELi4ELi3EEES16_NST_INS5_IJS17_S1M_EEENS5_IJS1M_SC_EEEEEEENS4_39AutoVectorizingCopyWithAssumedAlignmentILi128EEENS4_14SM90_TMA_STOREES24_S26_S26_EEEvvEEEEvNT_6ParamsE,@function
        .size           _ZN7cutlass13device_kernelINS_4gemm6kernel13GemmUniversalIN4cute5tupleIJiiiiEEENS1_10collective13CollectiveMmaINS1_35MainloopSm100TmaUmmaWarpSpecializedILi4ELi2ELi4ENS5_IJNS4_1CILi2EEENSA_ILi1EEESC_EEEEENS5_IJNSA_ILi256EEENSA_ILi128EEENSA_ILi64EEEEEEfNS5_IJlSC_lEEEfSJ_NS4_8TiledMMAINS4_8MMA_AtomIJNS4_23SM100_MMA_TF32_2x1SM_SSINS_10tfloat32_tESN_fLi256ELi128ELNS4_4UMMA5MajorE0ELSP_0ELNSO_7ScaleInE0ELSQ_0EEEEEENS4_6LayoutINS5_IJSC_SC_SC_EEENS5_IJNSA_ILi0EEESV_SV_EEEEENS5_IJNS4_10UnderscoreESY_SY_EEEEENS4_18SM100_TMA_2SM_LOADENS4_14ComposedLayoutINS4_7SwizzleILi3ELi4ELi3EEENS4_18smem_ptr_flag_bitsILi32EEENST_INS5_IJNSA_ILi8EEENSA_ILi32EEEEEENS5_IJS18_SC_EEEEEEEvNS4_8identityES11_S1C_vS1D_EENS_8epilogue10collective18CollectiveEpilogueINS1F_23Sm100TmaWarpSpecializedILi4ELi2ELi16ELb1ELb0EEEJNS5_IJSG_SG_SH_EEENS5_IJNST_ISG_SC_EENST_INSA_ILi16EEESC_EEEEEfSJ_fSJ_NS1F_6fusion15FusionCallbacksIS1J_NS1P_17LinearCombinationIffffLNS_15FloatRoundStyleE2EEES1K_S1O_JEEENS4_5SM1004TMEM4LOAD26SM100_TMEM_LOAD_32dp32b16xENS4_13SM90_TMA_LOADENS12_INS13_ILi2ELi4ELi3EEES16_NST_INS5_IJS17_S1M_EEENS5_IJS1M_SC_EEEEEEENS4_39AutoVectorizingCopyWithAssumedAlignmentILi128EEENS4_14SM90_TMA_STOREES24_S26_S26_EEEvvEEEEvNT_6ParamsE,(.L_x_241 - _ZN7cutlass13device_kernelINS_4gemm6kernel13GemmUniversalIN4cute5tupleIJiiiiEEENS1_10collective13CollectiveMmaINS1_35MainloopSm100TmaUmmaWarpSpecializedILi4ELi2ELi4ENS5_IJNS4_1CILi2EEENSA_ILi1EEESC_EEEEENS5_IJNSA_ILi256EEENSA_ILi128EEENSA_ILi64EEEEEEfNS5_IJlSC_lEEEfSJ_NS4_8TiledMMAINS4_8MMA_AtomIJNS4_23SM100_MMA_TF32_2x1SM_SSINS_10tfloat32_tESN_fLi256ELi128ELNS4_4UMMA5MajorE0ELSP_0ELNSO_7ScaleInE0ELSQ_0EEEEEENS4_6LayoutINS5_IJSC_SC_SC_EEENS5_IJNSA_ILi0EEESV_SV_EEEEENS5_IJNS4_10UnderscoreESY_SY_EEEEENS4_18SM100_TMA_2SM_LOADENS4_14ComposedLayoutINS4_7SwizzleILi3ELi4ELi3EEENS4_18smem_ptr_flag_bitsILi32EEENST_INS5_IJNSA_ILi8EEENSA_ILi32EEEEEENS5_IJS18_SC_EEEEEEEvNS4_8identityES11_S1C_vS1D_EENS_8epilogue10collective18CollectiveEpilogueINS1F_23Sm100TmaWarpSpecializedILi4ELi2ELi16ELb1ELb0EEEJNS5_IJSG_SG_SH_EEENS5_IJNST_ISG_SC_EENST_INSA_ILi16EEESC_EEEEEfSJ_fSJ_NS1F_6fusion15FusionCallbacksIS1J_NS1P_17LinearCombinationIffffLNS_15FloatRoundStyleE2EEES1K_S1O_JEEENS4_5SM1004TMEM4LOAD26SM100_TMEM_LOAD_32dp32b16xENS4_13SM90_TMA_LOADENS12_INS13_ILi2ELi4ELi3EEES16_NST_INS5_IJS17_S1M_EEENS5_IJS1M_SC_EEEEEEENS4_39AutoVectorizingCopyWithAssumedAlignmentILi128EEENS4_14SM90_TMA_STOREES24_S26_S26_EEEvvEEEEvNT_6ParamsE)
        .other          _ZN7cutlass13device_kernelINS_4gemm6kernel13GemmUniversalIN4cute5tupleIJiiiiEEENS1_10collective13CollectiveMmaINS1_35MainloopSm100TmaUmmaWarpSpecializedILi4ELi2ELi4ENS5_IJNS4_1CILi2EEENSA_ILi1EEESC_EEEEENS5_IJNSA_ILi256EEENSA_ILi128EEENSA_ILi64EEEEEEfNS5_IJlSC_lEEEfSJ_NS4_8TiledMMAINS4_8MMA_AtomIJNS4_23SM100_MMA_TF32_2x1SM_SSINS_10tfloat32_tESN_fLi256ELi128ELNS4_4UMMA5MajorE0ELSP_0ELNSO_7ScaleInE0ELSQ_0EEEEEENS4_6LayoutINS5_IJSC_SC_SC_EEENS5_IJNSA_ILi0EEESV_SV_EEEEENS5_IJNS4_10UnderscoreESY_SY_EEEEENS4_18SM100_TMA_2SM_LOADENS4_14ComposedLayoutINS4_7SwizzleILi3ELi4ELi3EEENS4_18smem_ptr_flag_bitsILi32EEENST_INS5_IJNSA_ILi8EEENSA_ILi32EEEEEENS5_IJS18_SC_EEEEEEEvNS4_8identityES11_S1C_vS1D_EENS_8epilogue10collective18CollectiveEpilogueINS1F_23Sm100TmaWarpSpecializedILi4ELi2ELi16ELb1ELb0EEEJNS5_IJSG_SG_SH_EEENS5_IJNST_ISG_SC_EENST_INSA_ILi16EEESC_EEEEEfSJ_fSJ_NS1F_6fusion15FusionCallbacksIS1J_NS1P_17LinearCombinationIffffLNS_15FloatRoundStyleE2EEES1K_S1O_JEEENS4_5SM1004TMEM4LOAD26SM100_TMEM_LOAD_32dp32b16xENS4_13SM90_TMA_LOADENS12_INS13_ILi2ELi4ELi3EEES16_NST_INS5_IJS17_S1M_EEENS5_IJS1M_SC_EEEEEEENS4_39AutoVectorizingCopyWithAssumedAlignmentILi128EEENS4_14SM90_TMA_STOREES24_S26_S26_EEEvvEEEEvNT_6ParamsE,@"STO_CUDA_ENTRY STV_DEFAULT"
_ZN7cutlass13device_kernelINS_4gemm6kernel13GemmUniversalIN4cute5tupleIJiiiiEEENS1_10collective13CollectiveMmaINS1_35MainloopSm100TmaUmmaWarpSpecializedILi4ELi2ELi4ENS5_IJNS4_1CILi2EEENSA_ILi1EEESC_EEEEENS5_IJNSA_ILi256EEENSA_ILi128EEENSA_ILi64EEEEEEfNS5_IJlSC_lEEEfSJ_NS4_8TiledMMAINS4_8MMA_AtomIJNS4_23SM100_MMA_TF32_2x1SM_SSINS_10tfloat32_tESN_fLi256ELi128ELNS4_4UMMA5MajorE0ELSP_0ELNSO_7ScaleInE0ELSQ_0EEEEEENS4_6LayoutINS5_IJSC_SC_SC_EEENS5_IJNSA_ILi0EEESV_SV_EEEEENS5_IJNS4_10UnderscoreESY_SY_EEEEENS4_18SM100_TMA_2SM_LOADENS4_14ComposedLayoutINS4_7SwizzleILi3ELi4ELi3EEENS4_18smem_ptr_flag_bitsILi32EEENST_INS5_IJNSA_ILi8EEENSA_ILi32EEEEEENS5_IJS18_SC_EEEEEEEvNS4_8identityES11_S1C_vS1D_EENS_8epilogue10collective18CollectiveEpilogueINS1F_23Sm100TmaWarpSpecializedILi4ELi2ELi16ELb1ELb0EEEJNS5_IJSG_SG_SH_EEENS5_IJNST_ISG_SC_EENST_INSA_ILi16EEESC_EEEEEfSJ_fSJ_NS1F_6fusion15FusionCallbacksIS1J_NS1P_17LinearCombinationIffffLNS_15FloatRoundStyleE2EEES1K_S1O_JEEENS4_5SM1004TMEM4LOAD26SM100_TMEM_LOAD_32dp32b16xENS4_13SM90_TMA_LOADENS12_INS13_ILi2ELi4ELi3EEES16_NST_INS5_IJS17_S1M_EEENS5_IJS1M_SC_EEEEEEENS4_39AutoVectorizingCopyWithAssumedAlignmentILi128EEENS4_14SM90_TMA_STOREES24_S26_S26_EEEvvEEEEvNT_6ParamsE:
[----:B------:R-:W1:Y:S01]  /*0000*/  LDC R1, c[0x0][0x37c] ;  /* 0x0000df00ff017b82 */ /* 0x000e620000000800 */
[----:B------:R-:W2:Y:S01]  /*0010*/  S2R R76, SR_TID.X ;  /* 0x00000000004c7919 */ /* 0x000ea20000002100 */
[----:B------:R-:W3:Y:S06]  /*0020*/  LDCU.64 UR6, c[0x0][0x890] ;  /* 0x00011200ff0677ac */ /* 0x000eec0008000a00 */
[----:B------:R-:W4:Y:S01]  /*0030*/  S2UR UR37, SR_CgaCtaId ;  /* 0x00000000002579c3 */ /* 0x000f220000008800 */
[----:B------:R-:W-:Y:S02]  /*0040*/  PRMT R64, RZ, 0x7610, R64 ;  /* 0x00007610ff407816 */ /* 0x000fe40000000040 */
[----:B------:R-:W-:Y:S01]  /*0050*/  ELECT P1, URZ, PT ;  /* 0x0000000000ff782f */ /* 0x000fe20003820000 */
[----:B------:R-:W1:Y:S01]  /*0060*/  LDCU.64 UR46, c[0x0][0x358] ;  /* 0x00006b00ff2e77ac */ /* 0x000e620008000a00 */
[----:B---3--:R-:W-:-:S04]  /*0070*/  UISETP.NE.U32.AND UP0, UPT, UR6, URZ, UPT ;  /* 0x000000ff0600728c */ /* 0x008fc8000bf05070 */
[----:B------:R-:W-:Y:S02]  /*0080*/  UISETP.NE.AND.EX UP0, UPT, UR7, URZ, UPT, UP0 ;  /* 0x000000ff0700728c */ /* 0x000fe4000bf05300 */
[----:B----4-:R-:W-:Y:S02]  /*0090*/  ULOP3.LUT UR5, UR37, 0x1, URZ, 0xc0, !UPT ;  /* 0x0000000125057892 */ /* 0x010fe4000f8ec0ff */
[----:B------:R-:W-:Y:S01]  /*00a0*/  ULOP3.LUT UR4, UR37, 0x1, URZ, 0x3c, !UPT ;  /* 0x0000000125047892 */ /* 0x000fe2000f8e3cff */
[----:B--2---:R-:W-:-:S05]  /*00b0*/  SHF.R.U32.HI R68, RZ, 0x5, R76 ;  /* 0x00000005ff447819 */ /* 0x004fca000001164c */
[----:B------:R-:W2:Y:S02]  /*00c0*/  SHFL.IDX PT, R0, R68, RZ, 0x1f ;  /* 0x00001fff44007589 */ /* 0x000ea400000e0000 */
[----:B--2---:R-:W-:Y:S01]  /*00d0*/  R2UR UR10, R0 ;  /* 0x00000000000a72ca */ /* 0x004fe200000e0000 */
[----:B-1----:R-:W-:-:S14]  /*00e0*/  BRA.U UP0, `(.L_x_0) ;  /* 0x00000001002c7547 */ /* 0x002fdc000b800000 */
[----:B------:R-:W1:Y:S02]  /*00f0*/  LDCU.64 UR8, c[0x0][0x888] ;  /* 0x00011100ff0877ac */ /* 0x000e640008000a00 */
[----:B-1----:R-:W-:-:S04]  /*0100*/  UISETP.NE.U32.AND UP0, UPT, UR8, URZ, UPT ;  /* 0x000000ff0800728c */ /* 0x002fc8000bf05070 */
[----:B------:R-:W-:-:S09]  /*0110*/  UISETP.NE.AND.EX UP0, UPT, UR9, URZ, UPT, UP0 ;  /* 0x000000ff0900728c */ /* 0x000fd2000bf05300 */
[----:B------:R-:W-:Y:S05]  /*0120*/  BRA.U !UP0, `(.L_x_1) ;  /* 0x0000000108107547 */ /* 0x000fea000b800000 */
[----:B------:R-:W1:Y:S02]  /*0130*/  LDC.64 R2, c[0x0][0x888] ;  /* 0x00022200ff027b82 */ /* 0x000e640000000a00 */
[----:B-1----:R1:W5:Y:S01]  /*0140*/  LDG.E R35, desc[UR46][R2.64] ;  /* 0x0000002e02237981 */ /* 0x002362000c1e1900 */
[----:B------:R-:W-:Y:S01]  /*0150*/  HFMA2 R64, -RZ, RZ, 0, 5.9604644775390625e-08 ;  /* 0x00000001ff407431 */ /* 0x000fe200000001ff */
[----:B------:R-:W-:Y:S05]  /*0160*/  BRA `(.L_x_0) ;  /* 0x00000000000c7947 */ /* 0x000fea0003800000 */
.L_x_1:
[----:B------:R-:W1:Y:S01]  /*0170*/  LDCU UR8, c[0x0][0x880] ;  /* 0x00011000ff0877ac */ /* 0x000e620008000800 */
[----:B------:R-:W-:Y:S01]  /*0180*/  HFMA2 R64, -RZ, RZ, 0, 5.9604644775390625e-08 ;  /* 0x00000001ff407431 */ /* 0x000fe200000001ff */
[----:B-1----:R-:W-:-:S07]  /*0190*/  MOV R35, UR8 ;  /* 0x0000000800237c02 */ /* 0x002fce0008000f00 */
.L_x_0:
[----:B------:R-:W2:Y:S02]  /*01a0*/  LDCU.64 UR8, c[0x0][0x8b0] ;  /* 0x00011600ff0877ac */ /* 0x000ea40008000a00 */
[----:B--2---:R-:W-:-:S04]  /*01b0*/  UISETP.NE.U32.AND UP0, UPT, UR8, URZ, UPT ;  /* 0x000000ff0800728c */ /* 0x004fc8000bf05070 */
[----:B------:R-:W-:-:S09]  /*01c0*/  UISETP.NE.AND.EX UP0, UPT, UR9, URZ, UPT, UP0 ;  /* 0x000000ff0900728c */ /* 0x000fd2000bf05300 */
[----:B------:R-:W-:Y:S05]  /*01d0*/  BRA.U UP0, `(.L_x_2) ;  /* 0x0000000100247547 */ /* 0x000fea000b800000 */
[----:B------:R-:W2:Y:S02]  /*01e0*/  LDCU.64 UR8, c[0x0][0x8a8] ;  /* 0x00011500ff0877ac */ /* 0x000ea40008000a00 */
[----:B--2---:R-:W-:-:S04]  /*01f0*/  UISETP.NE.U32.AND UP0, UPT, UR8, URZ, UPT ;  /* 0x000000ff0800728c */ /* 0x004fc8000bf05070 */
[----:B------:R-:W-:-:S09]  /*0200*/  UISETP.NE.AND.EX UP0, UPT, UR9, URZ, UPT, UP0 ;  /* 0x000000ff0900728c */ /* 0x000fd2000bf05300 */
[----:B------:R-:W-:Y:S05]  /*0210*/  BRA.U !UP0, `(.L_x_3) ;  /* 0x00000001080c7547 */ /* 0x000fea000b800000 */
[----:B-1----:R-:W1:Y:S02]  /*0220*/  LDC.64 R2, c[0x0][0x8a8] ;  /* 0x00022a00ff027b82 */ /* 0x002e640000000a00 */
[----:B-1----:R2:W5:Y:S01]  /*0230*/  LDG.E R33, desc[UR46][R2.64] ;  /* 0x0000002e02217981 */ /* 0x002562000c1e1900 */
[----:B------:R-:W-:Y:S05]  /*0240*/  BRA `(.L_x_2) ;  /* 0x0000000000087947 */ /* 0x000fea0003800000 */
.L_x_3:
[----:B------:R-:W2:Y:S02]  /*0250*/  LDCU UR8, c[0x0][0x8a0] ;  /* 0x00011400ff0877ac */ /* 0x000ea40008000800 */
[----:B--2---:R-:W-:Y:S02]  /*0260*/  MOV R33, UR8 ;  /* 0x0000000800217c02 */ /* 0x004fe40008000f00 */
.L_x_2:
[----:B------:R-:W-:Y:S01]  /*0270*/  IMAD.U32 R0, RZ, RZ, UR10 ;  /* 0x0000000aff007e24 */ /* 0x000fe2000f8e00ff */
[----:B------:R-:W-:Y:S04]  /*0280*/  BSSY.RECONVERGENT B0, `(.L_x_4) ;  /* 0x000000c000007945 */ /* 0x000fe80003800200 */
[C---:B------:R-:W-:Y:S02]  /*0290*/  ISETP.NE.OR P2, PT, R0.reuse, 0x1, !P1 ;  /* 0x000000010000780c */ /* 0x040fe40004f45670 */
[----:B------:R-:W-:-:S11]  /*02a0*/  ISETP.NE.OR P0, PT, R0, 0x3, !P1 ;  /* 0x000000030000780c */ /* 0x000fd60004f05670 */
[----:B------:R-:W-:Y:S05]  /*02b0*/  @P2 BRA `(.L_x_5) ;  /* 0x0000000000202947 */ /* 0x000fea0003800000 */
[----:B------:R-:W3:Y:S02]  /*02c0*/  LDCU.64 UR8, c[0x0][0x348] ;  /* 0x00006900ff0877ac */ /* 0x000ee40008000a00 */
[----:B---3--:R-:W-:Y:S02]  /*02d0*/  UIADD3 UR12, UP1, UPT, UR8, 0x80, URZ ;  /* 0x00000080080c7890 */ /* 0x008fe4000ff3e0ff */
[----:B------:R-:W-:Y:S02]  /*02e0*/  UIADD3 UR8, UP0, UPT, UR8, 0x180, URZ ;  /* 0x0000018008087890 */ /* 0x000fe4000ff1e0ff */
[----:B------:R-:W-:Y:S02]  /*02f0*/  UIADD3.X UR13, UPT, UPT, URZ, UR9, URZ, UP1, !UPT ;  /* 0x00000009ff0d7290 */ /* 0x000fe40008ffe4ff */
[----:B------:R-:W-:-:S07]  /*0300*/  UIADD3.X UR9, UPT, UPT, URZ, UR9, URZ, UP0, !UPT ;  /* 0x00000009ff097290 */ /* 0x000fce00087fe4ff */
[----:B------:R3:W-:Y:S02]  /*0310*/  UTMACCTL.PF [UR12] ;  /* 0x000000000c0079b9 */ /* 0x0007e40008040000 */
[----:B------:R3:W-:Y:S02]  /*0320*/  UTMACCTL.PF [UR8] ;  /* 0x00000000080079b9 */ /* 0x0007e40008040000 */
[----:B---3--:R-:W-:Y:S01]  /*0330*/  NOP ;  /* 0x0000000000007918 */ /* 0x008fe20000000000 */
.L_x_5:
[----:B------:R-:W-:Y:S05]  /*0340*/  BSYNC.RECONVERGENT B0 ;  /* 0x0000000000007941 */ /* 0x000fea0003800200 */
.L_x_4:
[----:B------:R-:W-:Y:S04]  /*0350*/  BSSY.RECONVERGENT B0, `(.L_x_6) ;  /* 0x000000a000007945 */ /* 0x000fe80003800200 */
        /* <DEDUP_REMOVED lines=9> */
.L_x_7:
[----:B------:R-:W-:Y:S05]  /*03f0*/  BSYNC.RECONVERGENT B0 ;  /* 0x0000000000007941 */ /* 0x000fea0003800200 */
.L_x_6:
[----:B------:R-:W3:Y:S01]  /*0400*/  LDCU.64 UR8, c[0x0][0x888] ;  /* 0x00011100ff0877ac */ /* 0x000ee20008000a00 */
[----:B------:R-:W-:Y:S02]  /*0410*/  UISETP.EQ.U32.AND UP1, UPT, UR6, URZ, UPT ;  /* 0x000000ff0600728c */ /* 0x000fe4000bf22070 */
[----:B------:R-:W-:Y:S02]  /*0420*/  UPLOP3.LUT UP5, UPT, UPT, UPT, UPT, 0x80, 0x8 ;  /* 0x000000000008789c */ /* 0x000fe40003faf070 */
[----:B---3--:R-:W-:-:S04]  /*0430*/  UISETP.NE.U32.AND UP0, UPT, UR8, URZ, UPT ;  /* 0x000000ff0800728c */ /* 0x008fc8000bf05070 */
[----:B------:R-:W-:-:S04]  /*0440*/  UISETP.NE.AND.EX UP0, UPT, UR9, URZ, UPT, UP0 ;  /* 0x000000ff0900728c */ /* 0x000fc8000bf05300 */
[----:B------:R-:W-:-:S04]  /*0450*/  UISETP.EQ.OR.EX UP2, UPT, UR7, URZ, !UP0, UP1 ;  /* 0x000000ff0700728c */ /* 0x000fc8000c742710 */
[----:B------:R-:W-:-:S05]  /*0460*/  UP2UR UR50, UPR, URZ, 0x4 ;  /* 0x00000004ff327883 */ /* 0x000fca0008000000 */
[----:B------:R-:W-:Y:S07]  /*0470*/  BRA.U !UP2, `(.L_x_8) ;  /* 0x000000010a207547 */ /* 0x000fee000b800000 */
[----:B------:R-:W-:Y:S01]  /*0480*/  UISETP.NE.U32.AND UP2, UPT, UR6, URZ, UPT ;  /* 0x000000ff0600728c */ /* 0x000fe2000bf45070 */
[----:B-----5:R-:W-:Y:S01]  /*0490*/  FSETP.NEU.AND P0, PT, R35, RZ, PT ;  /* 0x000000ff2300720b */ /* 0x020fe20003f0d000 */
[----:B------:R-:W-:Y:S02]  /*04a0*/  USEL UR6, URZ, 0xffffffff, UP0 ;  /* 0xffffffffff067887 */ /* 0x000fe40008000000 */
[----:B------:R-:W-:-:S10]  /*04b0*/  UISETP.NE.AND.EX UP2, UPT, UR7, URZ, UPT, UP2 ;  /* 0x000000ff0700728c */ /* 0x000fd4000bf45320 */
[----:B------:R-:W-:Y:S01]  /*04c0*/  VOTEU.ANY UP1, P0 ;  /* 0x0000000000ff7886 */ /* 0x000fe20000020100 */
[----:B------:R-:W-:-:S04]  /*04d0*/  @!UP2 USEL UR6, URZ, 0xffffffff, UP1 ;  /* 0xffffffffff06a887 */ /* 0x000fc80008800000 */
[----:B------:R-:W-:-:S04]  /*04e0*/  ULOP3.LUT UR6, UR6, 0x1, URZ, 0xc0, !UPT ;  /* 0x0000000106067892 */ /* 0x000fc8000f8ec0ff */
[----:B------:R-:W-:-:S11]  /*04f0*/  UISETP.NE.U32.AND UP5, UPT, UR6, 0x1, UPT ;  /* 0x000000010600788c */ /* 0x000fd6000bfa5070 */
.L_x_8:
[----:B------:R-:W3:Y:S01]  /*0500*/  SHFL.IDX PT, R0, R68, RZ, 0x1f ;  /* 0x00001fff44007589 */ /* 0x000ee200000e0000 */
[----:B------:R-:W-:-:S04]  /*0510*/  UISETP.NE.AND UP1, UPT, UR10, 0x2, UPT ;  /* 0x000000020a00788c */ /* 0x000fc8000bf25270 */
[----:B------:R-:W-:Y:S02]  /*0520*/  UISETP.EQ.AND UP2, UPT, UR5, URZ, !UP1 ;  /* 0x000000ff0500728c */ /* 0x000fe4000cf42270 */
[----:B------:R-:W-:-:S04]  /*0530*/  USEL UR6, URZ, 0x1, UP1 ;  /* 0x00000001ff067887 */ /* 0x000fc80008800000 */
[----:B------:R-:W-:Y:S02]  /*0540*/  PLOP3.LUT P5, PT, P1, PT, UP2, 0x80, 0x8 ;  /* 0x000000000008781c */ /* 0x000fe40000faf028 */
[----:B---3--:R-:W-:-:S13]  /*0550*/  ISETP.NE.AND P0, PT, R0, RZ, PT ;  /* 0x000000ff0000720c */ /* 0x008fda0003f05270 */
[----:B------:R-:W-:Y:S05]  /*0560*/  @P0 BRA `(.L_x_9) ;  /* 0x0000000000440947 */ /* 0x000fea0003800000 */
[----:B------:R-:W-:Y:S01]  /*0570*/  UMOV UR8, 0x400 ;  /* 0x0000040000087882 */ /* 0x000fe20000000000 */
[----:B------:R-:W-:Y:S01]  /*0580*/  UMOV UR7, 0x1 ;  /* 0x0000000100077882 */ /* 0x000fe20000000000 */
[----:B------:R-:W-:Y:S02]  /*0590*/  ULEA UR8, UR37, UR8, 0x18 ;  /* 0x0000000825087291 */ /* 0x000fe4000f8ec0ff */
[----:B------:R-:W-:-:S04]  /*05a0*/  UIADD3 UR12, UPT, UPT, -UR7, 0x100000, URZ ;  /* 0x00100000070c7890 */ /* 0x000fc8000fffe1ff */
[----:B------:R-:W-:Y:S02]  /*05b0*/  USHF.L.U32 UR13, UR12, 0xb, URZ ;  /* 0x0000000b0c0d7899 */ /* 0x000fe400080006ff */
[----:B------:R-:W-:Y:S01]  /*05c0*/  USHF.L.U32 UR12, UR12, 0x1, URZ ;  /* 0x000000010c0c7899 */ /* 0x000fe200080006ff */
[----:B------:R-:W-:Y:S01]  /*05d0*/  ELECT P0, URZ, PT ;  /* 0x0000000000ff782f */ /* 0x000fe20003800000 */
[----:B------:R-:W3:Y:S10]  /*05e0*/  FENCE.VIEW.ASYNC.S ;  /* 0x00000000000073c6 */ /* 0x000ef40000000000 */
[----:B---3--:R3:W4:Y:S01]  /*05f0*/  SYNCS.EXCH.64 URZ, [UR8], UR12 ;  /* 0x0000000c08ff75b2 */ /* 0x0087220008000100 */
[----:B------:R3:W1:Y:S01]  /*0600*/  SYNCS.EXCH.64 URZ, [UR8+0x20], UR12 ;  /* 0x0000200c08ff75b2 */ /* 0x0006620008000100 */
[----:B------:R3:W1:Y:S01]  /*0610*/  SYNCS.EXCH.64 URZ, [UR8+0x8], UR12 ;  /* 0x0000080c08ff75b2 */ /* 0x0006620008000100 */
[----:B------:R3:W1:Y:S01]  /*0620*/  SYNCS.EXCH.64 URZ, [UR8+0x28], UR12 ;  /* 0x0000280c08ff75b2 */ /* 0x0006620008000100 */
[----:B------:R3:W1:Y:S01]  /*0630*/  SYNCS.EXCH.64 URZ, [UR8+0x10], UR12 ;  /* 0x0000100c08ff75b2 */ /* 0x0006620008000100 */
[----:B------:R3:W1:Y:S01]  /*0640*/  SYNCS.EXCH.64 URZ, [UR8+0x30], UR12 ;  /* 0x0000300c08ff75b2 */ /* 0x0006620008000100 */
[----:B------:R3:W1:Y:S01]  /*0650*/  SYNCS.EXCH.64 URZ, [UR8+0x18], UR12 ;  /* 0x0000180c08ff75b2 */ /* 0x0006620008000100 */
[----:B------:R3:W1:Y:S01]  /*0660*/  SYNCS.EXCH.64 URZ, [UR8+0x38], UR12 ;  /* 0x0000380c08ff75b2 */ /* 0x0006620008000100 */
[----:B------:R-:W-:Y:S01]  /*0670*/  NOP ;  /* 0x0000000000007918 */ /* 0x000fe20000000000 */
.L_x_9:
[----:B------:R-:W2:Y:S01]  /*0680*/  SHFL.IDX PT, R0, R68, RZ, 0x1f ;  /* 0x00001fff44007589 */ /* 0x000ea200000e0000 */
[----:B------:R-:W-:Y:S01]  /*0690*/  NOP ;  /* 0x0000000000007918 */ /* 0x000fe20000000000 */
[----:B--2---:R-:W-:-:S13]  /*06a0*/  ISETP.NE.AND P0, PT, R0, 0x1, PT ;  /* 0x000000010000780c */ /* 0x004fda0003f05270 */
[----:B------:R-:W-:Y:S05]  /*06b0*/  @P0 BRA `(.L_x_10) ;  /* 0x0000000000540947 */ /* 0x000fea0003800000 */
[----:B------:R-:W-:Y:S01]  /*06c0*/  UMOV UR9, 0x400 ;  /* 0x0000040000097882 */ /* 0x000fe20000000000 */
[----:B---3--:R-:W-:Y:S01]  /*06d0*/  UMOV UR8, 0x20 ;  /* 0x0000002000087882 */ /* 0x008fe20000000000 */
[----:B------:R-:W-:Y:S01]  /*06e0*/  UMOV UR7, 0x80 ;  /* 0x0000008000077882 */ /* 0x000fe20000000000 */
[----:B------:R-:W-:Y:S02]  /*06f0*/  ULEA UR9, UR37, UR9, 0x18 ;  /* 0x0000000925097291 */ /* 0x000fe4000f8ec0ff */
[----:B------:R-:W-:-:S04]  /*0700*/  UIADD3 UR12, UPT, UPT, -UR8, 0x100000, URZ ;  /* 0x00100000080c7890 */ /* 0x000fc8000fffe1ff */
[----:B------:R-:W-:Y:S02]  /*0710*/  USHF.L.U32 UR13, UR12, 0xb, URZ ;  /* 0x0000000b0c0d7899 */ /* 0x000fe400080006ff */
[----:B------:R-:W-:Y:S02]  /*0720*/  USHF.L.U32 UR12, UR12, 0x1, URZ ;  /* 0x000000010c0c7899 */ /* 0x000fe400080006ff */
[----:B------:R-:W-:-:S04]  /*0730*/  UIADD3 UR14, UPT, UPT, -UR7, 0x100000, URZ ;  /* 0x00100000070e7890 */ /* 0x000fc8000fffe1ff */
[----:B------:R-:W-:Y:S02]  /*0740*/  USHF.L.U32 UR15, UR14, 0xb, URZ ;  /* 0x0000000b0e0f7899 */ /* 0x000fe400080006ff */
[----:B------:R-:W-:Y:S01]  /*0750*/  USHF.L.U32 UR14, UR14, 0x1, URZ ;  /* 0x000000010e0e7899 */ /* 0x000fe200080006ff */
[----:B------:R-:W-:Y:S01]  /*0760*/  ELECT P0, URZ, PT ;  /* 0x0000000000ff782f */ /* 0x000fe20003800000 */
[----:B------:R-:W2:Y:S02]  /*0770*/  FENCE.VIEW.ASYNC.S ;  /* 0x00000000000073c6 */ /* 0x000ea40000000000 */
[----:B--2---:R2:W3:Y:S08]  /*0780*/  SYNCS.EXCH.64 URZ, [UR9+0x40], UR12 ;  /* 0x0000400c09ff75b2 */ /* 0x0044f00008000100 */
        /* <DEDUP_REMOVED lines=8> */
.L_x_10:
[----:B------:R-:W4:Y:S01]  /*0810*/  SHFL.IDX PT, R0, R68, RZ, 0x1f ;  /* 0x00001fff44007589 */ /* 0x000f2200000e0000 */
[----:B------:R-:W-:Y:S01]  /*0820*/  NOP ;  /* 0x0000000000007918 */ /* 0x000fe20000000000 */
[----:B----4-:R-:W-:-:S13]  /*0830*/  ISETP.NE.AND P0, PT, R0, 0x3, PT ;  /* 0x000000030000780c */ /* 0x010fda0003f05270 */
[----:B------:R-:W-:Y:S05]  /*0840*/  @P0 BRA `(.L_x_11) ;  /* 0x00000000002c0947 */ /* 0x000fea0003800000 */
[----:B---3--:R-:W-:Y:S01]  /*0850*/  UMOV UR8, 0x400 ;  /* 0x0000040000087882 */ /* 0x008fe20000000000 */
[----:B------:R-:W-:Y:S01]  /*0860*/  UMOV UR7, 0x20 ;  /* 0x0000002000077882 */ /* 0x000fe20000000000 */
[----:B------:R-:W-:Y:S02]  /*0870*/  ULEA UR8, UR37, UR8, 0x18 ;  /* 0x0000000825087291 */ /* 0x000fe4000f8ec0ff */
[----:B--2---:R-:W-:-:S04]  /*0880*/  UIADD3 UR12, UPT, UPT, -UR7, 0x100000, URZ ;  /* 0x00100000070c7890 */ /* 0x004fc8000fffe1ff */
[----:B------:R-:W-:Y:S02]  /*0890*/  USHF.L.U32 UR13, UR12, 0xb, URZ ;  /* 0x0000000b0c0d7899 */ /* 0x000fe400080006ff */
[----:B------:R-:W-:Y:S01]  /*08a0*/  USHF.L.U32 UR12, UR12, 0x1, URZ ;  /* 0x000000010c0c7899 */ /* 0x000fe200080006ff */
[----:B------:R-:W-:Y:S01]  /*08b0*/  ELECT P0, URZ, PT ;  /* 0x0000000000ff782f */ /* 0x000fe20003800000 */
[----:B------:R-:W2:Y:S10]  /*08c0*/  FENCE.VIEW.ASYNC.S ;  /* 0x00000000000073c6 */ /* 0x000eb40000000000 */
[----:B--2---:R4:W2:Y:S01]  /*08d0*/  SYNCS.EXCH.64 URZ, [UR8+0x80], UR12 ;  /* 0x0000800c08ff75b2 */ /* 0x0048a20008000100 */
[----:B------:R4:W3:Y:S02]  /*08e0*/  SYNCS.EXCH.64 URZ, [UR8+0x88], UR12 ;  /* 0x0000880c08ff75b2 */ /* 0x0008e40008000100 */
[----:B----4-:R-:W-:Y:S01]  /*08f0*/  NOP ;  /* 0x0000000000007918 */ /* 0x010fe20000000000 */
.L_x_11:
[----:B------:R-:W4:Y:S01]  /*0900*/  SHFL.IDX PT, R0, R68, RZ, 0x1f ;  /* 0x00001fff44007589 */ /* 0x000f2200000e0000 */
[----:B------:R-:W-:Y:S01]  /*0910*/  NOP ;  /* 0x0000000000007918 */ /* 0x000fe20000000000 */
[----:B----4-:R-:W-:-:S13]  /*0920*/  ISETP.NE.AND P0, PT, R0, 0x4, PT ;  /* 0x000000040000780c */ /* 0x010fda0003f05270 */
[----:B------:R-:W-:Y:S05]  /*0930*/  @P0 BRA `(.L_x_12) ;  /* 0x0000000000480947 */ /* 0x000fea0003800000 */
[----:B--2---:R-:W-:Y:S01]  /*0940*/  UMOV UR9, 0x1e0 ;  /* 0x000001e000097882 */ /* 0x004fe20000000000 */
[----:B---3--:R-:W-:Y:S01]  /*0950*/  UMOV UR8, 0x400 ;  /* 0x0000040000087882 */ /* 0x008fe20000000000 */
[----:B------:R-:W-:Y:S01]  /*0960*/  USEL UR9, UR9, 0x1a0, UP5 ;  /* 0x000001a009097887 */ /* 0x000fe2000a800000 */
        /* <DEDUP_REMOVED lines=10> */
[----:B--2---:R4:W2:Y:S08]  /*0a10*/  SYNCS.EXCH.64 URZ, [UR8+0x90], UR12 ;  /* 0x0000900c08ff75b2 */ /* 0x0048b00008000100 */
[----:B------:R4:W3:Y:S01]  /*0a20*/  SYNCS.EXCH.64 URZ, [UR8+0xa0], UR14 ;  /* 0x0000a00e08ff75b2 */ /* 0x0008e20008000100 */
[----:B------:R4:W1:Y:S01]  /*0a30*/  SYNCS.EXCH.64 URZ, [UR8+0x98], UR12 ;  /* 0x0000980c08ff75b2 */ /* 0x0008620008000100 */
[----:B------:R4:W1:Y:S02]  /*0a40*/  SYNCS.EXCH.64 URZ, [UR8+0xa8], UR14 ;  /* 0x0000a80e08ff75b2 */ /* 0x0008640008000100 */
[----:B----4-:R-:W-:Y:S01]  /*0a50*/  NOP ;  /* 0x0000000000007918 */ /* 0x010fe20000000000 */
.L_x_12:
[----:B------:R-:W4:Y:S01]  /*0a60*/  SHFL.IDX PT, R0, R68, RZ, 0x1f ;  /* 0x00001fff44007589 */ /* 0x000f2200000e0000 */
[----:B------:R-:W-:Y:S01]  /*0a70*/  NOP ;  /* 0x0000000000007918 */ /* 0x000fe20000000000 */
[----:B----4-:R-:W-:-:S13]  /*0a80*/  ISETP.NE.AND P0, PT, R0, 0x5, PT ;  /* 0x000000050000780c */ /* 0x010fda0003f05270 */
[----:B------:R-:W-:Y:S05]  /*0a90*/  @P0 BRA `(.L_x_13) ;  /* 0x0000000000540947 */ /* 0x000fea0003800000 */
[----:B--2---:R-:W-:Y:S01]  /*0aa0*/  UMOV UR9, 0x400 ;  /* 0x0000040000097882 */ /* 0x004fe20000000000 */
        /* <DEDUP_REMOVED lines=14> */
[----:B------:R4:W1:Y:S01]  /*0b90*/  SYNCS.EXCH.64 URZ, [UR9+0xd8], UR14 ;  /* 0x0000d80e09ff75b2 */ /* 0x0008620008000100 */
[----:B------:R4:W1:Y:S01]  /*0ba0*/  SYNCS.EXCH.64 URZ, [UR9+0xc0], UR12 ;  /* 0x0000c00c09ff75b2 */ /* 0x0008620008000100 */
[----:B------:R4:W1:Y:S01]  /*0bb0*/  SYNCS.EXCH.64 URZ, [UR9+0xe0], UR14 ;  /* 0x0000e00e09ff75b2 */ /* 0x0008620008000100 */
[----:B------:R4:W1:Y:S01]  /*0bc0*/  SYNCS.EXCH.64 URZ, [UR9+0xc8], UR12 ;  /* 0x0000c80c09ff75b2 */ /* 0x0008620008000100 */
[----:B------:R4:W1:Y:S02]  /*0bd0*/  SYNCS.EXCH.64 URZ, [UR9+0xe8], UR14 ;  /* 0x0000e80e09ff75b2 */ /* 0x0008640008000100 */
[----:B----4-:R-:W-:Y:S01]  /*0be0*/  NOP ;  /* 0x0000000000007918 */ /* 0x010fe20000000000 */
.L_x_13:
[----:B------:R-:W4:Y:S01]  /*0bf0*/  SHFL.IDX PT, R0, R68, RZ, 0x1f ;  /* 0x00001fff44007589 */ /* 0x000f2200000e0000 */
[----:B------:R-:W-:Y:S01]  /*0c00*/  ISETP.NE.OR P1, PT, RZ, UR10, !P1 ;  /* 0x0000000aff007c0c */ /* 0x000fe2000cf25670 */
        /* <DEDUP_REMOVED lines=12> */
[----:B------:R4:W3:Y:S01]  /*0cd0*/  SYNCS.EXCH.64 URZ, [UR8+0x100], UR12 ;  /* 0x0001000c08ff75b2 */ /* 0x0008e20008000100 */
[----:B------:R4:W1:Y:S01]  /*0ce0*/  SYNCS.EXCH.64 URZ, [UR8+0xf8], UR12 ;  /* 0x0000f80c08ff75b2 */ /* 0x0008620008000100 */
[----:B------:R4:W1:Y:S02]  /*0cf0*/  SYNCS.EXCH.64 URZ, [UR8+0x108], UR12 ;  /* 0x0001080c08ff75b2 */ /* 0x0008640008000100 */
[----:B----4-:R-:W-:Y:S01]  /*0d00*/  NOP ;  /* 0x0000000000007918 */ /* 0x010fe20000000000 */
.L_x_14:
[----:B------:R-:W-:Y:S01]  /*0d10*/  VOTEU.ALL UP1, P1 ;  /* 0x0000000000ff7886 */ /* 0x000fe20000820000 */
[----:B---3--:R-:W3:Y:S01]  /*0d20*/  LDCU UR8, c[0x0][0x36c] ;  /* 0x00006d80ff0877ac */ /* 0x008ee20008000800 */
[----:B------:R-:W-:Y:S01]  /*0d30*/  NOP ;  /* 0x0000000000007918 */ /* 0x000fe20000000000 */
[----:B------:R-:W-:Y:S01]  /*0d40*/  LOP3.LUT R10, R76, 0x1f, RZ, 0xc0, !PT ;  /* 0x0000001f4c0a7812 */ /* 0x000fe200078ec0ff */
[----:B--2---:R-:W-:Y:S01]  /*0d50*/  UMOV UR12, 0x20 ;  /* 0x00000020000c7882 */ /* 0x004fe20000000000 */
[----:B------:R-:W-:Y:S01]  /*0d60*/  @!UP1 UMOV UR7, 0x400 ;  /* 0x0000040000079882 */ /* 0x000fe20000000000 */
[----:B------:R-:W-:-:S04]  /*0d70*/  @!UP1 UIADD3 UR12, UPT, UPT, -UR12, 0x100000, URZ ;  /* 0x001000000c0c9890 */ /* 0x000fc8000fffe1ff */
[----:B------:R-:W-:Y:S02]  /*0d80*/  @!UP1 USHF.L.U32 UR13, UR12, 0xb, URZ ;  /* 0x0000000b0c0d9899 */ /* 0x000fe400080006ff */
[----:B------:R-:W-:Y:S02]  /*0d90*/  @!UP1 USHF.L.U32 UR12, UR12, 0x1, URZ ;  /* 0x000000010c0c9899 */ /* 0x000fe400080006ff */
[----:B------:R-:W-:Y:S01]  /*0da0*/  @!UP1 ULEA UR7, UR37, UR7, 0x18 ;  /* 0x0000000725079291 */ /* 0x000fe2000f8ec0ff */
[----:B------:R-:W-:Y:S01]  /*0db0*/  VOTEU.ALL UP1, P1 ;  /* 0x0000000000ff7886 */ /* 0x000fe20000820000 */
[----:B------:R-:W-:Y:S01]  /*0dc0*/  UISETP.NE.AND UP4, UPT, UR10, URZ, UPT ;  /* 0x000000ff0a00728c */ /* 0x000fe2000bf85270 */
[----:B------:R-:W2:Y:S09]  /*0dd0*/  FENCE.VIEW.ASYNC.S ;  /* 0x00000000000073c6 */ /* 0x000eb20000000000 */
[----:B--2---:R2:W4:Y:S01]  /*0de0*/  @!UP1 SYNCS.EXCH.64 URZ, [UR7+0x110], UR12 ;  /* 0x0001100c07ff95b2 */ /* 0x0045220008000100 */
[----:B---3--:R-:W-:-:S09]  /*0df0*/  UISETP.EQ.U32.AND UP1, UPT, UR8, 0x1, UPT ;  /* 0x000000010800788c */ /* 0x008fd2000bf22070 */
[----:B------:R-:W-:Y:S05]  /*0e00*/  BRA.U !UP1, `(.L_x_15) ;  /* 0x0000000109087547 */ /* 0x000fea000b800000 */
[----:B-1--4-:R-:W-:Y:S01]  /*0e10*/  UCGABAR_ARV ;  /* 0x00000000000079c7 */ /* 0x012fe20008000000 */
[----:B------:R-:W-:Y:S05]  /*0e20*/  BRA `(.L_x_16) ;  /* 0x0000000000047947 */ /* 0x000fea0003800000 */
.L_x_15:
[----:B-1--4-:R-:W-:Y:S01]  /*0e30*/  NOP ;  /* 0x0000000000007918 */ /* 0x012fe20000000000 */
.L_x_16:
[----:B------:R-:W1:Y:S01]  /*0e40*/  S2R R15, SR_CTAID.Y ;  /* 0x00000000000f7919 */ /* 0x000e620000002600 */
[----:B------:R-:W-:-:S05]  /*0e50*/  CS2R.32 R63, SR_CgaSize ;  /* 0x00000000003f7805 */ /* 0x000fca0000008a00 */
[----:B------:R-:W-:-:S05]  /*0e60*/  IMAD R63, R63, -0xa0, RZ ;  /* 0xffffff603f3f7824 */ /* 0x000fca00078e02ff */
[----:B--2---:R-:W-:-:S14]  /*0e70*/  R2UR UR7, R63 ;  /* 0x000000003f0772ca */ /* 0x004fdc00000e0000 */
[----:B------:R-:W2:Y:S01]  /*0e80*/  LDCU UR7, c[0x0][UR7+0x2b4] ;  /* 0x00005680070777ac */ /* 0x000ea20008000800 */
[----:B------:R-:W-:-:S05]  /*0e90*/  CS2R.32 R0, SR_CgaSize ;  /* 0x0000000000007805 */ /* 0x000fca0000008a00 */
[----:B------:R-:W-:-:S06]  /*0ea0*/  IMAD R0, R0, -0xa0, RZ ;  /* 0xffffff6000007824 */ /* 0x000fcc00078e02ff */
[----:B------:R-:W3:Y:S01]  /*0eb0*/  LDC R0, c[0x0][R0+0x2a4] ;  /* 0x0000a90000007b82 */ /* 0x000ee20000000800 */
[----:B------:R-:W-:Y:S01]  /*0ec0*/  PRMT R8, RZ, 0x7610, R8 ;  /* 0x00007610ff087816 */ /* 0x000fe20000000008 */
[----:B------:R-:W4:Y:S01]  /*0ed0*/  S2R R9, SR_CTAID.X ;  /* 0x0000000000097919 */ /* 0x000f220000002500 */
[----:B------:R-:W-:-:S05]  /*0ee0*/  CS2R.32 R63, SR_CgaSize ;  /* 0x00000000003f7805 */ /* 0x000fca0000008a00 */
[----:B------:R-:W-:-:S05]  /*0ef0*/  IMAD R63, R63, -0xa0, RZ ;  /* 0xffffff603f3f7824 */ /* 0x000fca00078e02ff */
[----:B------:R-:W-:-:S14]  /*0f00*/  R2UR UR8, R63 ;  /* 0x000000003f0872ca */ /* 0x000fdc00000e0000 */
[----:B------:R-:W3:Y:S01]  /*0f10*/  LDCU UR8, c[0x0][UR8+0x2b0] ;  /* 0x00005600080877ac */ /* 0x000ee20008000800 */
[----:B------:R-:W-:Y:S01]  /*0f20*/  UISETP.NE.AND UP2, UPT, UR10, 0x2, UPT ;  /* 0x000000020a00788c */ /* 0x000fe2000bf45270 */
[----:B------:R-:W2:Y:S01]  /*0f30*/  LDC R11, c[0x0][0xb24] ;  /* 0x0002c900ff0b7b82 */ /* 0x000ea20000000800 */
[----:B------:R-:W-:-:S05]  /*0f40*/  CS2R.32 R2, SR_CgaSize ;  /* 0x0000000000027805 */ /* 0x000fca0000008a00 */
[----:B------:R-:W-:-:S06]  /*0f50*/  IMAD R2, R2, -0xa0, RZ ;  /* 0xffffff6002027824 */ /* 0x000fcc00078e02ff */
[----:B------:R-:W3:Y:S08]  /*0f60*/  LDC R2, c[0x0][R2+0x2a0] ;  /* 0x0000a80002027b82 */ /* 0x000ef00000000800 */
[----:B------:R-:W3:Y:S01]  /*0f70*/  LDC R26, c[0x0][0xb24] ;  /* 0x0002c900ff1a7b82 */ /* 0x000ee20000000800 */
[----:B-1----:R-:W-:-:S07]  /*0f80*/  I2FP.F32.U32 R62, R15 ;  /* 0x0000000f003e7245 */ /* 0x002fce0000201000 */
[----:B------:R-:W1:Y:S01]  /*0f90*/  S2UR UR36, SR_CTAID.Z ;  /* 0x00000000002479c3 */ /* 0x000e620000002700 */
[----:B--2---:R-:W-:Y:S01]  /*0fa0*/  ISETP.GE.AND P0, PT, R11, 0x1, PT ;  /* 0x000000010b00780c */ /* 0x004fe20003f06270 */
[----:B----4-:R-:W-:Y:S01]  /*0fb0*/  IMAD.MOV.U32 R14, RZ, RZ, R9 ;  /* 0x000000ffff0e7224 */ /* 0x010fe200078e0009 */
[----:B------:R-:W-:Y:S01]  /*0fc0*/  I2FP.F32.U32 R63, R9 ;  /* 0x00000009003f7245 */ /* 0x000fe20000201000 */
[----:B------:R-:W-:Y:S01]  /*0fd0*/  FMUL R62, R62, UR7 ;  /* 0x000000073e3e7c20 */ /* 0x000fe20008400000 */
[----:B------:R-:W2:Y:S03]  /*0fe0*/  LDCU UR7, c[0x0][0xb30] ;  /* 0x00016600ff0777ac */ /* 0x000ea60008000800 */
[----:B---3--:R-:W-:Y:S02]  /*0ff0*/  FMUL R63, R63, UR8 ;  /* 0x000000083f3f7c20 */ /* 0x008fe40008400000 */
[----:B------:R-:W3:Y:S08]  /*1000*/  F2I.U32.TRUNC.NTZ R62, R62 ;  /* 0x0000003e003e7305 */ /* 0x000ef0000020f000 */
[----:B------:R-:W4:Y:S01]  /*1010*/  F2I.U32.TRUNC.NTZ R63, R63 ;  /* 0x0000003f003f7305 */ /* 0x000f22000020f000 */
[----:B--2---:R-:W-:Y:S01]  /*1020*/  UISETP.NE.AND UP3, UPT, UR7, 0x1, UPT ;  /* 0x000000010700788c */ /* 0x004fe2000bf65270 */
[----:B---3--:R-:W-:-:S05]  /*1030*/  IADD3 R62, PT, PT, -R62, RZ, RZ ;  /* 0x000000ff3e3e7210 */ /* 0x008fca0007ffe1ff */
[----:B------:R-:W-:Y:S01]  /*1040*/  IMAD R62, R0, R62, R15 ;  /* 0x0000003e003e7224 */ /* 0x000fe200078e020f */
[----:B------:R-:W-:Y:S01]  /*1050*/  PRMT R0, RZ, 0x7610, R0 ;  /* 0x00007610ff007816 */ /* 0x000fe20000000000 */
[----:B----4-:R-:W-:-:S04]  /*1060*/  IMAD.MOV R63, RZ, RZ, -R63 ;  /* 0x000000ffff3f7224 */ /* 0x010fc800078e0a3f */
[----:B------:R-:W-:Y:S01]  /*1070*/  IMAD R63, R2, R63, R9 ;  /* 0x0000003f023f7224 */ /* 0x000fe200078e0209 */
[----:B-1----:R-:W-:Y:S06]  /*1080*/  BRA.U UP4, `(.L_x_17) ;  /* 0x0000000104247547 */ /* 0x002fec000b800000 */
[----:B------:R-:W-:Y:S01]  /*1090*/  ISETP.NE.AND P1, PT, R62, RZ, PT ;  /* 0x000000ff3e00720c */ /* 0x000fe20003f25270 */
[----:B------:R-:W-:Y:S01]  /*10a0*/  IMAD.MOV.U32 R0, RZ, RZ, 0x3 ;  /* 0x00000003ff007424 */ /* 0x000fe200078e00ff */
[C---:B------:R-:W-:Y:S02]  /*10b0*/  LOP3.LUT R2, R63.reuse, 0xfffffffe, RZ, 0xc0, !PT ;  /* 0xfffffffe3f027812 */ /* 0x040fe400078ec0ff */
[----:B------:R-:W-:Y:S02]  /*10c0*/  ISETP.LT.U32.OR P1, PT, R63, 0x2, !P1 ;  /* 0x000000023f00780c */ /* 0x000fe40004f21470 */
[----:B------:R-:W-:Y:S02]  /*10d0*/  SHF.L.U32 R0, R0, R2, RZ ;  /* 0x0000000200007219 */ /* 0x000fe400000006ff */
[----:B------:R-:W-:Y:S02]  /*10e0*/  SEL R4, RZ, 0x1, !P1 ;  /* 0x00000001ff047807 */ /* 0x000fe40004800000 */
[----:B------:R-:W-:-:S05]  /*10f0*/  SEL R3, RZ, 0x2, !P1 ;  /* 0x00000002ff037807 */ /* 0x000fca0004800000 */
[----:B------:R-:W-:-:S05]  /*1100*/  IMAD.IADD R3, R4, 0x1, R3 ;  /* 0x0000000104037824 */ /* 0x000fca00078e0203 */
[----:B------:R-:W-:Y:S02]  /*1110*/  PRMT R8, R3, 0x7610, R8 ;  /* 0x0000761003087816 */ /* 0x000fe40000000008 */
.L_x_17:
[----:B------:R-:W-:Y:S05]  /*1120*/  @!P0 BRA `(.L_x_18) ;  /* 0x0000000000b88947 */ /* 0x000fea0003800000 */
[----:B------:R-:W1:Y:S01]  /*1130*/  LDC.64 R4, c[0x0][0xb18] ;  /* 0x0002c600ff047b82 */ /* 0x000e620000000a00 */
[----:B------:R-:W-:-:S07]  /*1140*/  ISETP.NE.AND P0, PT, R11, 0x1, PT ;  /* 0x000000010b00780c */ /* 0x000fce0003f05270 */
[----:B------:R-:W2:Y:S08]  /*1150*/  LDC R14, c[0x0][0xb0c] ;  /* 0x0002c300ff0e7b82 */ /* 0x000eb00000000800 */
[----:B------:R-:W3:Y:S08]  /*1160*/  LDC R16, c[0x0][0x370] ;  /* 0x0000dc00ff107b82 */ /* 0x000ef00000000800 */
[----:B------:R-:W4:Y:S01]  /*1170*/  LDC R13, c[0x0][0x374] ;  /* 0x0000dd00ff0d7b82 */ /* 0x000f220000000800 */
[----:B-1----:R-:W-:-:S07]  /*1180*/  ISETP.NE.AND P1, PT, R4, 0x1, PT ;  /* 0x000000010400780c */ /* 0x002fce0003f25270 */
[----:B------:R-:W3:Y:S01]  /*1190*/  LDC.64 R6, c[0x0][0xb10] ;  /* 0x0002c400ff067b82 */ /* 0x000ee20000000a00 */
[----:B--2---:R-:W-:-:S07]  /*11a0*/  ISETP.NE.AND P2, PT, R14, 0x1, PT ;  /* 0x000000010e00780c */ /* 0x004fce0003f45270 */
[----:B------:R-:W1:Y:S08]  /*11b0*/  LDC R12, c[0x0][0xb20] ;  /* 0x0002c800ff0c7b82 */ /* 0x000e700000000800 */
[----:B------:R-:W2:Y:S01]  /*11c0*/  LDC.64 R2, c[0x0][0xb28] ;  /* 0x0002ca00ff027b82 */ /* 0x000ea20000000a00 */
[----:B----4-:R-:W-:-:S04]  /*11d0*/  IMAD.HI.U32 R17, R13, R5, RZ ;  /* 0x000000050d117227 */ /* 0x010fc800078e00ff */
[----:B------:R-:W-:-:S04]  /*11e0*/  IMAD.HI.U32 R5, R15, R5, RZ ;  /* 0x000000050f057227 */ /* 0x000fc800078e00ff */
[----:B---3--:R-:W-:-:S05]  /*11f0*/  IMAD.HI.U32 R18, R16, R6, RZ ;  /* 0x0000000610127227 */ /* 0x008fca00078e00ff */
[-C--:B------:R-:W-:Y:S01]  /*1200*/  @P2 SHF.R.U32.HI R16, RZ, R7.reuse, R18 ;  /* 0x00000007ff102219 */ /* 0x080fe20000011612 */
[----:B------:R-:W-:Y:S01]  /*1210*/  IMAD.HI.U32 R18, R9, R6, RZ ;  /* 0x0000000609127227 */ /* 0x000fe200078e00ff */
[-C--:B-1----:R-:W-:Y:S02]  /*1220*/  @P1 SHF.R.U32.HI R13, RZ, R12.reuse, R17 ;  /* 0x0000000cff0d1219 */ /* 0x082fe40000011611 */
[----:B------:R-:W-:Y:S02]  /*1230*/  SHF.R.U32.HI R5, RZ, R12, R5 ;  /* 0x0000000cff057219 */ /* 0x000fe40000011605 */
[----:B------:R-:W-:Y:S02]  /*1240*/  SHF.R.U32.HI R18, RZ, R7, R18 ;  /* 0x00000007ff127219 */ /* 0x000fe40000011612 */
[----:B------:R-:W-:Y:S01]  /*1250*/  SEL R5, R15, R5, !P1 ;  /* 0x000000050f057207 */ /* 0x000fe20004800000 */
[----:B--2---:R-:W-:Y:S01]  /*1260*/  IMAD.HI.U32 R17, R13, R2, RZ ;  /* 0x000000020d117227 */ /* 0x004fe200078e00ff */
[----:B------:R-:W-:-:S03]  /*1270*/  SEL R18, R9, R18, !P2 ;  /* 0x0000001209127207 */ /* 0x000fc60005000000 */
[----:B------:R-:W-:Y:S01]  /*1280*/  IMAD.HI.U32 R6, R16, R2, RZ ;  /* 0x0000000210067227 */ /* 0x000fe200078e00ff */
[----:B------:R-:W-:-:S04]  /*1290*/  @P0 SHF.R.U32.HI R13, RZ, R3, R17 ;  /* 0x00000003ff0d0219 */ /* 0x000fc80000011611 */
[----:B------:R-:W-:Y:S01]  /*12a0*/  @P0 SHF.R.U32.HI R16, RZ, R3, R6 ;  /* 0x00000003ff100219 */ /* 0x000fe20000011606 */
[----:B------:R-:W-:-:S04]  /*12b0*/  IMAD R13, R13, R11, RZ ;  /* 0x0000000b0d0d7224 */ /* 0x000fc800078e02ff */
[----:B------:R-:W-:Y:S01]  /*12c0*/  IMAD R6, R16, R11, RZ ;  /* 0x0000000b10067224 */ /* 0x000fe200078e02ff */
[----:B------:R-:W-:-:S04]  /*12d0*/  ISETP.GE.AND P1, PT, R5, R13, PT ;  /* 0x0000000d0500720c */ /* 0x000fc80003f26270 */
[----:B------:R-:W-:Y:S01]  /*12e0*/  ISETP.GE.OR P1, PT, R18, R6, P1 ;  /* 0x000000061200720c */ /* 0x000fe20000f26670 */
[----:B------:R-:W-:-:S05]  /*12f0*/  IMAD.HI.U32 R6, R5, R2, RZ ;  /* 0x0000000205067227 */ /* 0x000fca00078e00ff */
[----:B------:R-:W-:-:S04]  /*1300*/  SHF.R.U32.HI R6, RZ, R3, R6 ;  /* 0x00000003ff067219 */ /* 0x000fc80000011606 */
[----:B------:R-:W-:-:S03]  /*1310*/  SEL R6, R5, R6, !P0 ;  /* 0x0000000605067207 */ /* 0x000fc60004000000 */
[----:B------:R-:W-:Y:S01]  /*1320*/  @!P1 IMAD.HI.U32 R7, R18, R2, RZ ;  /* 0x0000000212079227 */ /* 0x000fe200078e00ff */
[----:B------:R-:W-:-:S04]  /*1330*/  IADD3 R2, PT, PT, -R6, RZ, RZ ;  /* 0x000000ff06027210 */ /* 0x000fc80007ffe1ff */
[----:B------:R-:W-:Y:S01]  /*1340*/  @!P1 SHF.R.U32.HI R3, RZ, R3, R7 ;  /* 0x00000003ff039219 */ /* 0x000fe20000011607 */
[----:B------:R-:W-:Y:S01]  /*1350*/  IMAD R2, R11, R2, R5 ;  /* 0x000000020b027224 */ /* 0x000fe200078e0205 */
[----:B------:R-:W-:Y:S02]  /*1360*/  IADD3 R7, PT, PT, -R5, RZ, RZ ;  /* 0x000000ff05077210 */ /* 0x000fe40007ffe1ff */
[----:B------:R-:W-:-:S03]  /*1370*/  @!P1 SEL R3, R18, R3, !P0 ;  /* 0x0000000312039207 */ /* 0x000fc60004000000 */
[----:B------:R-:W-:Y:S02]  /*1380*/  IMAD R7, R4, R7, R15 ;  /* 0x0000000704077224 */ /* 0x000fe400078e020f */
[--C-:B------:R-:W-:Y:S02]  /*1390*/  @!P1 IMAD.IADD R6, R6, 0x1, -R3.reuse ;  /* 0x0000000106069824 */ /* 0x100fe400078e0a03 */
[----:B------:R-:W-:Y:S01]  /*13a0*/  @!P1 IMAD R3, R2, R16, R3 ;  /* 0x0000001002039224 */ /* 0x000fe200078e0203 */
[----:B------:R-:W-:Y:S01]  /*13b0*/  IADD3 R2, PT, PT, -R18, RZ, RZ ;  /* 0x000000ff12027210 */ /* 0x000fe20007ffe1ff */
[----:B------:R-:W-:Y:S02]  /*13c0*/  @!P1 IMAD R5, R6, R11, R18 ;  /* 0x0000000b06059224 */ /* 0x000fe400078e0212 */
[----:B------:R-:W-:Y:S02]  /*13d0*/  @!P1 IMAD.MOV.U32 R18, RZ, RZ, R3 ;  /* 0x000000ffff129224 */ /* 0x000fe400078e0003 */
[----:B------:R-:W-:-:S02]  /*13e0*/  IMAD R2, R14, R2, R9 ;  /* 0x000000020e027224 */ /* 0x000fc400078e0209 */
[----:B------:R-:W-:Y:S02]  /*13f0*/  IMAD R15, R5, R4, R7 ;  /* 0x00000004050f7224 */ /* 0x000fe400078e0207 */
[----:B------:R-:W-:Y:S02]  /*1400*/  IMAD R14, R18, R14, R2 ;  /* 0x0000000e120e7224 */ /* 0x000fe400078e0202 */
.L_x_18:
[----:B------:R-:W-:Y:S05]  /*1410*/  BRA.U UP3, `(.L_x_19) ;  /* 0x0000000103407547 */ /* 0x000fea000b800000 */
[----:B------:R-:W1:Y:S08]  /*1420*/  LDC.64 R4, c[0x0][0xb10] ;  /* 0x0002c400ff047b82 */ /* 0x000e700000000a00 */
[----:B------:R-:W2:Y:S08]  /*1430*/  LDC.64 R2, c[0x0][0xb18] ;  /* 0x0002c600ff027b82 */ /* 0x000eb00000000a00 */
[----:B------:R-:W3:Y:S08]  /*1440*/  LDC R6, c[0x0][0xb20] ;  /* 0x0002c800ff067b82 */ /* 0x000ef00000000800 */
[----:B------:R-:W4:Y:S01]  /*1450*/  LDC R7, c[0x0][0xb0c] ;  /* 0x0002c300ff077b82 */ /* 0x000f220000000800 */
[----:B-1----:R-:W-:-:S05]  /*1460*/  IMAD.HI.U32 R4, R14, R4, RZ ;  /* 0x000000040e047227 */ /* 0x002fca00078e00ff */
[----:B------:R-:W-:Y:S01]  /*1470*/  SHF.R.U32.HI R4, RZ, R5, R4 ;  /* 0x00000005ff047219 */ /* 0x000fe20000011604 */
[----:B--2---:R-:W-:Y:S01]  /*1480*/  IMAD.HI.U32 R3, R15, R3, RZ ;  /* 0x000000030f037227 */ /* 0x004fe200078e00ff */
[----:B------:R-:W-:-:S04]  /*1490*/  ISETP.NE.AND P0, PT, R2, 0x1, PT ;  /* 0x000000010200780c */ /* 0x000fc80003f05270 */
[----:B---3--:R-:W-:-:S04]  /*14a0*/  SHF.R.U32.HI R3, RZ, R6, R3 ;  /* 0x00000006ff037219 */ /* 0x008fc80000011603 */
[----:B------:R-:W-:Y:S02]  /*14b0*/  SEL R3, R15, R3, !P0 ;  /* 0x000000030f037207 */ /* 0x000fe40004000000 */
[----:B----4-:R-:W-:-:S04]  /*14c0*/  ISETP.NE.AND P1, PT, R7, 0x1, PT ;  /* 0x000000010700780c */ /* 0x010fc80003f25270 */
[----:B------:R-:W-:-:S05]  /*14d0*/  SEL R5, R14, R4, !P1 ;  /* 0x000000040e057207 */ /* 0x000fca0004800000 */
[----:B------:R-:W-:Y:S02]  /*14e0*/  IMAD.IADD R4, R3, 0x1, -R5 ;  /* 0x0000000103047824 */ /* 0x000fe400078e0a05 */
[----:B------:R-:W-:Y:S02]  /*14f0*/  IMAD.IADD R3, R5, 0x1, -R3 ;  /* 0x0000000105037824 */ /* 0x000fe400078e0a03 */
[----:B------:R-:W-:Y:S02]  /*1500*/  IMAD R14, R4, R7, R14 ;  /* 0x00000007040e7224 */ /* 0x000fe400078e020e */
[----:B------:R-:W-:Y:S02]  /*1510*/  IMAD R15, R3, R2, R15 ;  /* 0x00000002030f7224 */ /* 0x000fe400078e020f */
.L_x_19:
[----:B------:R-:W-:Y:S05]  /*1520*/  BRA.U !UP1, `(.L_x_20) ;  /* 0x00000001090c7547 */ /* 0x000fea000b800000 */
[----:B------:R-:W-:Y:S01]  /*1530*/  UCGABAR_WAIT ;  /* 0x0000000000007dc7 */ /* 0x000fe20008000000 */
[----:B------:R-:W-:Y:S01]  /*1540*/  CCTL.IVALL ;  /* 0x00000000ff00798f */ /* 0x000fe20002000000 */
[----:B------:R-:W-:Y:S05]  /*1550*/  BRA `(.L_x_21) ;  /* 0x0000000000047947 */ /* 0x000fea0003800000 */
.L_x_20:
[----:B------:R-:W-:Y:S06]  /*1560*/  BAR.SYNC.DEFER_BLOCKING 0x0 ;  /* 0x0000000000007b1d */ /* 0x000fec0000010000 */
.L_x_21:
[----:B------:R-:W-:Y:S05]  /*1570*/  BRA.U UP2, `(.L_x_22) ;  /* 0x00000015020c7547 */ /* 0x000fea000b800000 */
[----:B------:R-:W1:Y:S01]  /*1580*/  LDCU UR4, c[0x0][0x38c] ;  /* 0x00007180ff0477ac */ /* 0x000e620008000800 */
[----:B------:R-:W2:Y:S01]  /*1590*/  LDC R8, c[0x0][0x370] ;  /* 0x0000dc00ff087b82 */ /* 0x000ea20000000800 */
[C---:B------:R-:W-:Y:S01]  /*15a0*/  IMAD.SHL.U32 R19, R9.reuse, 0x40, RZ ;  /* 0x0000004009137824 */ /* 0x040fe200078e00ff */
[----:B------:R-:W-:Y:S01]  /*15b0*/  PLOP3.LUT P1, PT, PT, PT, UP5, 0x80, 0x8 ;  /* 0x000000000008781c */ /* 0x000fe20003f2f058 */
[----:B------:R-:W-:Y:S01]  /*15c0*/  UISETP.NE.AND UP1, UPT, UR10, URZ, UPT ;  /* 0x000000ff0a00728c */ /* 0x000fe2000bf25270 */
[----:B------:R-:W-:Y:S01]  /*15d0*/  ISETP.NE.AND P4, PT, R10, RZ, P5 ;  /* 0x000000ff0a00720c */ /* 0x000fe20002f85270 */
[----:B------:R-:W-:Y:S01]  /*15e0*/  IMAD.SHL.U32 R18, R9, 0x80, RZ ;  /* 0x0000008009127824 */ /* 0x000fe200078e00ff */
[----:B------:R-:W-:Y:S01]  /*15f0*/  PLOP3.LUT P1, PT, P1, PT, PT, 0x8, 0x80 ;  /* 0x000000000080781c */ /* 0x000fe20000f2e170 */
[----:B------:R-:W-:Y:S01]  /*1600*/  IMAD.MOV.U32 R17, RZ, RZ, 0x1 ;  /* 0x00000001ff117424 */ /* 0x000fe200078e00ff */
[----:B------:R-:W3:Y:S01]  /*1610*/  LDC R0, c[0x0][0x374] ;  /* 0x0000dd00ff007b82 */ /* 0x000ee20000000800 */
[----:B------:R-:W-:Y:S01]  /*1620*/  IMAD.MOV.U32 R16, RZ, RZ, RZ ;  /* 0x000000ffff107224 */ /* 0x000fe200078e00ff */
[----:B------:R-:W-:Y:S01]  /*1630*/  CS2R R12, SRZ ;  /* 0x00000000000c7805 */ /* 0x000fe2000001ff00 */
[----:B------:R-:W-:Y:S01]  /*1640*/  IMAD.MOV.U32 R11, RZ, RZ, 0x1 ;  /* 0x00000001ff0b7424 */ /* 0x000fe200078e00ff */
[----:B------:R-:W-:Y:S01]  /*1650*/  LOP3.LUT R19, R19, 0x40, RZ, 0xc0, !PT ;  /* 0x0000004013137812 */ /* 0x000fe200078ec0ff */
[----:B------:R-:W4:Y:S01]  /*1660*/  LDCU.64 UR14, c[0x0][0x348] ;  /* 0x00006900ff0e77ac */ /* 0x000f220008000a00 */
[----:B-1----:R-:W-:-:S02]  /*1670*/  UIADD3 UR5, UPT, UPT, UR4, 0x3f, URZ ;  /* 0x0000003f04057890 */ /* 0x002fc4000fffe0ff */
[----:B------:R-:W-:Y:S02]  /*1680*/  USEL UR22, UR6, 0x2, UP1 ;  /* 0x0000000206167887 */ /* 0x000fe40008800000 */
[----:B------:R-:W-:Y:S01]  /*1690*/  USHF.R.S32.HI UR7, URZ, 0x1f, UR5 ;  /* 0x0000001fff077899 */ /* 0x000fe20008011405 */
[----:B------:R-:W-:-:S03]  /*16a0*/  UMOV UR23, URZ ;  /* 0x000000ff00177c82 */ /* 0x000fc60008000000 */
[----:B------:R-:W-:Y:S02]  /*16b0*/  ULEA.HI UR7, UR7, UR5, URZ, 0x6 ;  /* 0x0000000507077291 */ /* 0x000fe4000f8f30ff */
[----:B------:R-:W-:Y:S02]  /*16c0*/  UIADD3 UR5, UPT, UPT, UR4, -0x1, URZ ;  /* 0xffffffff04057890 */ /* 0x000fe4000fffe0ff */
[----:B------:R-:W-:Y:S02]  /*16d0*/  USHF.R.S32.HI UR7, URZ, 0x6, UR7 ;  /* 0x00000006ff077899 */ /* 0x000fe40008011407 */
[----:B------:R-:W-:Y:S02]  /*16e0*/  UISETP.GE.U32.AND UP2, UPT, UR5, -0x7f, UPT ;  /* 0xffffff810500788c */ /* 0x000fe4000bf46070 */
[----:B------:R-:W-:Y:S02]  /*16f0*/  UISETP.LT.U32.AND UP0, UPT, UR7, 0x4, UPT ;  /* 0x000000040700788c */ /* 0x000fe4000bf01070 */
[----:B------:R-:W-:-:S02]  /*1700*/  UIADD3 UR4, UPT, UPT, UR4, 0x7e, URZ ;  /* 0x0000007e04047890 */ /* 0x000fc4000fffe0ff */
[----:B------:R-:W-:-:S04]  /*1710*/  USEL UR5, UR7, 0x4, UP0 ;  /* 0x0000000407057887 */ /* 0x000fc80008000000 */
[----:B------:R-:W-:Y:S02]  /*1720*/  UIADD3 UR21, UPT, UPT, UR5, -0x1, URZ ;  /* 0xffffffff05157890 */ /* 0x000fe4000fffe0ff */
[----:B------:R-:W-:Y:S02]  /*1730*/  @UP2 UIADD3 UR21, UPT, UPT, UR5, URZ, URZ ;  /* 0x000000ff05152290 */ /* 0x000fe4000fffe0ff */
[----:B------:R-:W-:Y:S02]  /*1740*/  UIADD3 UR29, UPT, UPT, UR7, -UR5, URZ ;  /* 0x80000005071d7290 */ /* 0x000fe4000fffe0ff */
[----:B------:R-:W-:Y:S02]  /*1750*/  UIADD3 UR13, UPT, UPT, UR21, 0x1, URZ ;  /* 0x00000001150d7890 */ /* 0x000fe4000fffe0ff */
[----:B--2-4-:R-:W-:-:S12]  /*1760*/  UIADD3 UR21, UPT, UPT, -UR21, URZ, URZ ;  /* 0x000000ff15157290 */ /* 0x014fd8000fffe1ff */
.L_x_42:
[----:B------:R-:W-:Y:S01]  /*1770*/  UISETP.NE.AND UP0, UPT, UR37, URZ, UPT ;  /* 0x000000ff2500728c */ /* 0x000fe2000bf05270 */
[----:B------:R-:W1:Y:S08]  /*1780*/  S2UR UR37, SR_CgaCtaId ;  /* 0x00000000002579c3 */ /* 0x000e700000008800 */
[----:B------:R-:W-:Y:S05]  /*1790*/  BRA.U UP0, `(.L_x_23) ;  /* 0x0000000100347547 */ /* 0x000fea000b800000 */
[----:B------:R-:W2:Y:S01]  /*17a0*/  S2R R2, SR_CgaCtaId ;  /* 0x0000000000027919 */ /* 0x000ea20000008800 */
[----:B------:R-:W-:-:S04]  /*17b0*/  MOV R3, 0x400 ;  /* 0x0000040000037802 */ /* 0x000fc80000000f00 */
[----:B--2---:R-:W-:Y:S02]  /*17c0*/  LEA R2, R2, R3, 0x18 ;  /* 0x0000000302027211 */ /* 0x004fe400078ec0ff */
[----:B------:R-:W-:-:S03]  /*17d0*/  SHF.L.U32 R3, R11, 0x1f, RZ ;  /* 0x0000001f0b037819 */ /* 0x000fc600000006ff */
[----:B------:R-:W-:-:S04]  /*17e0*/  IMAD R2, R12, 0x8, R2 ;  /* 0x000000080c027824 */ /* 0x000fc800078e0202 */
[----:B------:R-:W2:Y:S02]  /*17f0*/  SYNCS.PHASECHK.TRANS64.TRYWAIT P0, [R2+URZ+0x100], R3 ;  /* 0x00010003020075a7 */ /* 0x000ea400080011ff */
[----:B--2---:R-:W-:Y:S05]  /*1800*/  @!P0 BRA `(.L_x_24) ;  /* 0x0000008c00e88947 */ /* 0x004fea0003800000 */
.L_x_185:
[----:B------:R-:W-:Y:S01]  /*1810*/  VIADD R12, R12, 0x1 ;  /* 0x000000010c0c7836 */ /* 0x000fe20000000000 */
[----:B------:R2:W-:Y:S04]  /*1820*/  SYNCS.ARRIVE.TRANS64.A1T0 RZ, [R2+URZ+0xf0], RZ ;  /* 0x0000f0ff02ff79a7 */ /* 0x0005e800081000ff */
[----:B------:R-:W-:-:S04]  /*1830*/  ISETP.NE.AND P0, PT, R12, 0x2, PT ;  /* 0x000000020c00780c */ /* 0x000fc80003f05270 */
[----:B------:R-:W-:Y:S02]  /*1840*/  SEL R12, R12, RZ, P0 ;  /* 0x000000ff0c0c7207 */ /* 0x000fe40000000000 */
[----:B--2---:R-:W-:-:S04]  /*1850*/  SEL R2, RZ, 0x1, P0 ;  /* 0x00000001ff027807 */ /* 0x004fc80000000000 */
[----:B------:R-:W-:-:S07]  /*1860*/  LOP3.LUT R11, R11, R2, RZ, 0x3c, !PT ;  /* 0x000000020b0b7212 */ /* 0x000fce00078e3cff */
.L_x_23:
[----:B------:R-:W-:Y:S01]  /*1870*/  UMOV UR6, 0x400 ;  /* 0x0000040000067882 */ /* 0x000fe20000000000 */
[----:B------:R-:W-:Y:S01]  /*1880*/  SHF.L.U32 R2, R17, 0x1f, RZ ;  /* 0x0000001f11027819 */ /* 0x000fe200000006ff */
[----:B-1----:R-:W-:Y:S01]  /*1890*/  ULEA UR6, UR37, UR6, 0x18 ;  /* 0x0000000625067291 */ /* 0x002fe2000f8ec0ff */
[----:B------:R-:W-:Y:S01]  /*18a0*/  R2UR UR35, R18 ;  /* 0x00000000122372ca */ /* 0x000fe200000e0000 */
[----:B------:R-:W-:Y:S01]  /*18b0*/  UISETP.GE.U32.AND UP0, UPT, UR4, 0x7f, UPT ;  /* 0x0000007f0400788c */ /* 0x000fe2000bf06070 */
[----:B------:R-:W-:Y:S01]  /*18c0*/  R2UR UR19, R19 ;  /* 0x00000000131372ca */ /* 0x000fe200000e0000 */
[----:B------:R-:W-:Y:S01]  /*18d0*/  ULEA UR8, UR23, UR6, 0x3 ;  /* 0x0000000617087291 */ /* 0x000fe2000f8e18ff */
[----:B------:R-:W-:-:S08]  /*18e0*/  UMOV UR30, URZ ;  /* 0x000000ff001e7c82 */ /* 0x000fd00008000000 */
[----:B------:R1:W2:Y:S01]  /*18f0*/  SYNCS.PHASECHK.TRANS64.TRYWAIT P0, [UR8+0x20], R2 ;  /* 0x00002002ff0075a7 */ /* 0x0002a20008001108 */
[----:B------:R-:W-:-:S13]  /*1900*/  R2UR UR8, R15 ;  /* 0x000000000f0872ca */ /* 0x000fda00000e0000 */
[----:B------:R-:W-:Y:S01]  /*1910*/  ULEA UR19, UR8, UR19, 0x7 ;  /* 0x0000001308137291 */ /* 0x000fe2000f8e38ff */
[----:B-1----:R-:W-:-:S05]  /*1920*/  LEA.HI R2, R14, R14, RZ, 0x1 ;  /* 0x0000000e0e027211 */ /* 0x002fca00078f08ff */
[----:B------:R-:W-:-:S05]  /*1930*/  IMAD.SHL.U32 R2, R2, 0x80, RZ ;  /* 0x0000008002027824 */ /* 0x000fca00078e00ff */
[----:B------:R-:W-:-:S04]  /*1940*/  LOP3.LUT R2, R2, 0xffffff00, RZ, 0xc0, !PT ;  /* 0xffffff0002027812 */ /* 0x000fc800078ec0ff */
[----:B------:R-:W-:-:S13]  /*1950*/  R2UR UR9, R2 ;  /* 0x00000000020972ca */ /* 0x000fda00000e0000 */
[----:B------:R-:W-:Y:S01]  /*1960*/  ULOP3.LUT UR35, UR9, 0x80, UR35, 0xf8, !UPT ;  /* 0x0000008009237892 */ /* 0x000fe2000f8ef823 */
[----:B------:R-:W-:Y:S11]  /*1970*/  BRA.U !UP0, `(.L_x_25) ;  /* 0x0000000108f07547 */ /* 0x000ff6000b800000 */
[----:B------:R-:W-:Y:S01]  /*1980*/  UMOV UR31, UR21 ;  /* 0x00000015001f7c82 */ /* 0x000fe20008000000 */
[----:B------:R-:W-:Y:S01]  /*1990*/  UMOV UR44, UR23 ;  /* 0x00000017002c7c82 */ /* 0x000fe20008000000 */
[----:B------:R-:W-:-:S05]  /*19a0*/  UMOV UR26, 0x20 ;  /* 0x00000020001a7882 */ /* 0x000fca0000000000 */
.L_x_31:
[----:B------:R-:W-:Y:S01]  /*19b0*/  ULEA UR33, UR44, UR6, 0x3 ;  /* 0x000000062c217291 */ /* 0x000fe2000f8e18ff */
[----:B------:R-:W-:Y:S01]  /*19c0*/  @P5 MOV R3, 0x18000 ;  /* 0x0001800000035802 */ /* 0x000fe20000000f00 */
[----:B--2-4-:R-:W-:Y:S10]  /*19d0*/  @P0 BRA `(.L_x_26) ;  /* 0x00000000000c0947 */ /* 0x014ff40003800000 */
[----:B------:R-:W-:-:S04]  /*19e0*/  SHF.L.U32 R4, R17, 0x1f, RZ ;  /* 0x0000001f11047819 */ /* 0x000fc800000006ff */
[----:B------:R-:W1:Y:S02]  /*19f0*/  SYNCS.PHASECHK.TRANS64.TRYWAIT P0, [UR33+0x20], R4 ;  /* 0x00002004ff0075a7 */ /* 0x000e640008001121 */
[----:B-1----:R-:W-:Y:S05]  /*1a00*/  @!P0 BRA `(.L_x_27) ;  /* 0x0000008c007c8947 */ /* 0x002fea0003800000 */
.L_x_26:
[----:B------:R2:W-:Y:S01]  /*1a10*/  @P5 SYNCS.ARRIVE.TRANS64 RZ, [UR33], R3 ;  /* 0x00000003ffff59a7 */ /* 0x0005e20008000021 */
[----:B------:R-:W-:Y:S02]  /*1a20*/  ULOP3.LUT UR8, UR22, 0x2, URZ, 0xfc, !UPT ;  /* 0x0000000216087892 */ /* 0x000fe4000f8efcff */
[----:B------:R-:W-:Y:S02]  /*1a30*/  UIADD3 UR31, UPT, UPT, UR31, 0x1, URZ ;  /* 0x000000011f1f7890 */ /* 0x000fe4000fffe0ff */
[----:B------:R-:W-:Y:S02]  /*1a40*/  UISETP.NE.AND UP0, UPT, UR8, 0x2, UPT ;  /* 0x000000020800788c */ /* 0x000fe4000bf05270 */
[----:B------:R-:W-:-:S07]  /*1a50*/  UISETP.NE.AND UP2, UPT, UR31, 0x1, UPT ;  /* 0x000000011f00788c */ /* 0x000fce000bf45270 */
[----:B------:R-:W-:Y:S05]  /*1a60*/  BRA.U UP0, `(.L_x_28) ;  /* 0x0000000100047547 */ /* 0x000fea000b800000 */
[----:B------:R-:W-:Y:S05]  /*1a70*/  BPT.TRAP 0x1 ;  /* 0x000000040000795c */ /* 0x000fea0000300000 */
.L_x_28:
[----:B------:R-:W-:Y:S04]  /*1a80*/  BSSY.RECONVERGENT B0, `(.L_x_29) ;  /* 0x0000003000007945 */ /* 0x000fe80003800200 */
[----:B------:R-:W-:Y:S05]  /*1a90*/  @!P4 BRA `(.L_x_30) ;  /* 0x000000000004c947 */ /* 0x000fea0003800000 */
[----:B------:R-:W-:Y:S05]  /*1aa0*/  BPT.TRAP 0x1 ;  /* 0x000000040000795c */ /* 0x000fea0000300000 */
.L_x_30:
[----:B------:R-:W-:Y:S05]  /*1ab0*/  BSYNC.RECONVERGENT B0 ;  /* 0x0000000000007941 */ /* 0x000fea0003800200 */
.L_x_29:
[----:B------:R-:W-:Y:S02]  /*1ac0*/  UIADD3 UR23, UPT, UPT, UR44, 0x1, URZ ;  /* 0x000000012c177890 */ /* 0x000fe4000fffe0ff */
[----:B------:R-:W-:Y:S02]  /*1ad0*/  ULEA UR24, UR44, UR6, 0xf ;  /* 0x000000062c187291 */ /* 0x000fe4000f8e78ff */
[----:B------:R-:W-:Y:S02]  /*1ae0*/  UISETP.NE.AND UP0, UPT, UR23, 0x4, UPT ;  /* 0x000000041700788c */ /* 0x000fe4000bf05270 */
[----:B------:R-:W-:Y:S02]  /*1af0*/  UIADD3 UR42, UP1, UPT, UR14, 0x80, URZ ;  /* 0x000000800e2a7890 */ /* 0x000fe4000ff3e0ff */
[----:B------:R-:W-:Y:S02]  /*1b00*/  USEL UR9, URZ, 0x1, UP0 ;  /* 0x00000001ff097887 */ /* 0x000fe40008000000 */
[----:B------:R-:W-:-:S02]  /*1b10*/  USEL UR23, UR23, URZ, UP0 ;  /* 0x000000ff17177287 */ /* 0x000fc40008000000 */
[----:B------:R-:W-:Y:S02]  /*1b20*/  UIADD3 UR40, UP0, UPT, UR14, 0x180, URZ ;  /* 0x000001800e287890 */ /* 0x000fe4000ff1e0ff */
[----:B------:R-:W-:Y:S01]  /*1b30*/  ULEA UR8, UR23, UR6, 0x3 ;  /* 0x0000000617087291 */ /* 0x000fe2000f8e18ff */
[----:B------:R-:W-:Y:S01]  /*1b40*/  LOP3.LUT R17, R17, UR9, RZ, 0x3c, !PT ;  /* 0x0000000911117c12 */ /* 0x000fe2000f8e3cff */
[----:B------:R-:W-:Y:S02]  /*1b50*/  UIADD3 UR34, UPT, UPT, UR26, -0x20, URZ ;  /* 0xffffffe01a227890 */ /* 0x000fe4000fffe0ff */
[----:B------:R-:W-:Y:S01]  /*1b60*/  ULOP3.LUT UR33, UR33, 0xfefffff8, URZ, 0xc0, !UPT ;  /* 0xfefffff821217892 */ /* 0x000fe2000f8ec0ff */
[----:B-1----:R-:W-:Y:S01]  /*1b70*/  SHF.L.U32 R2, R17, 0x1f, RZ ;  /* 0x0000001f11027819 */ /* 0x002fe200000006ff */
[----:B------:R-:W-:Y:S02]  /*1b80*/  UIADD3.X UR43, UPT, UPT, URZ, UR15, URZ, UP1, !UPT ;  /* 0x0000000fff2b7290 */ /* 0x000fe40008ffe4ff */
[----:B------:R-:W-:Y:S01]  /*1b90*/  UIADD3 UR32, UPT, UPT, UR24, 0x8400, URZ ;  /* 0x0000840018207890 */ /* 0x000fe2000fffe0ff */
[----:B------:R1:W4:Y:S01]  /*1ba0*/  SYNCS.PHASECHK.TRANS64.TRYWAIT P0, [UR8+0x20], R2 ;  /* 0x00002002ff0075a7 */ /* 0x0003220008001108 */
[----:B------:R-:W-:-:S02]  /*1bb0*/  ULEA UR8, UR44, UR6, 0xe ;  /* 0x000000062c087291 */ /* 0x000fc4000f8e70ff */
[----:B------:R-:W-:Y:S02]  /*1bc0*/  UIADD3 UR24, UPT, UPT, UR24, 0xc400, URZ ;  /* 0x0000c40018187890 */ /* 0x000fe4000fffe0ff */
[----:B------:R-:W-:Y:S02]  /*1bd0*/  UIADD3.X UR41, UPT, UPT, URZ, UR15, URZ, UP0, !UPT ;  /* 0x0000000fff297290 */ /* 0x000fe400087fe4ff */
[----:B------:R-:W-:Y:S02]  /*1be0*/  UIADD3 UR16, UPT, UPT, UR8, 0x28400, URZ ;  /* 0x0002840008107890 */ /* 0x000fe4000fffe0ff */
[----:B------:R-:W-:Y:S01]  /*1bf0*/  UIADD3 UR8, UPT, UPT, UR8, 0x2a400, URZ ;  /* 0x0002a40008087890 */ /* 0x000fe2000fffe0ff */
[----:B------:R-:W-:Y:S01]  /*1c00*/  UMOV UR38, 0x0 ;  /* 0x0000000000267882 */ /* 0x000fe20000000000 */
[----:B------:R-:W-:Y:S01]  /*1c10*/  UMOV UR39, 0x10000000 ;  /* 0x1000000000277882 */ /* 0x000fe20000000000 */
[----:B------:R-:W-:Y:S01]  /*1c20*/  UMOV UR27, UR35 ;  /* 0x00000023001b7c82 */ /* 0x000fe20008000000 */
[----:B------:R-:W-:Y:S01]  /*1c30*/  UMOV UR28, UR36 ;  /* 0x00000024001c7c82 */ /* 0x000fe20008000000 */
[----:B------:R-:W-:Y:S01]  /*1c40*/  UMOV UR25, UR33 ;  /* 0x0000002100197c82 */ /* 0x000fe20008000000 */
[----:B------:R-:W-:Y:S01]  /*1c50*/  UMOV UR20, UR36 ;  /* 0x0000002400147c82 */ /* 0x000fe20008000000 */
[----:B------:R-:W-:Y:S01]  /*1c60*/  UMOV UR17, UR33 ;  /* 0x0000002100117c82 */ /* 0x000fe20008000000 */
[----:B------:R-:W-:Y:S01]  /*1c70*/  UMOV UR18, UR34 ;  /* 0x0000002200127c82 */ /* 0x000fe20008000000 */
[----:B------:R-:W-:Y:S01]  /*1c80*/  UTMALDG.3D.2CTA [UR32], [UR42], desc[UR38] ;  /* 0x000026202a0075b4 */ /* 0x000fe20008211000 */
[----:B------:R-:W-:Y:S01]  /*1c90*/  UMOV UR10, UR26 ;  /* 0x0000001a000a7c82 */ /* 0x000fe20008000000 */
[----:B------:R-:W-:Y:S01]  /*1ca0*/  UMOV UR11, UR19 ;  /* 0x00000013000b7c82 */ /* 0x000fe20008000000 */
[----:B------:R-:W-:Y:S01]  /*1cb0*/  UMOV UR12, UR36 ;  /* 0x00000024000c7c82 */ /* 0x000fe20008000000 */
[----:B------:R-:W-:Y:S01]  /*1cc0*/  UMOV UR9, UR33 ;  /* 0x0000002100097c82 */ /* 0x000fe20008000000 */
[----:B------:R-:W-:Y:S01]  /*1cd0*/  UMOV UR30, UR13 ;  /* 0x0000000d001e7c82 */ /* 0x000fe20008000000 */
[----:B------:R-:W-:Y:S01]  /*1ce0*/  UMOV UR44, UR23 ;  /* 0x00000017002c7c82 */ /* 0x000fe20008000000 */
[----:B------:R2:W-:Y:S01]  /*1cf0*/  UTMALDG.3D.2CTA [UR24], [UR42], desc[UR38] ;  /* 0x000026182a0075b4 */ /* 0x0005e20008211000 */
[----:B------:R1:W-:Y:S01]  /*1d00*/  UTMALDG.3D.2CTA [UR16], [UR40], desc[UR38] ;  /* 0x00002610280075b4 */ /* 0x0003e20008211000 */
[----:B------:R1:W-:Y:S01]  /*1d10*/  UTMALDG.3D.2CTA [UR8], [UR40], desc[UR38] ;  /* 0x00002608280075b4 */ /* 0x0003e20008211000 */
[----:B--2---:R-:W-:Y:S01]  /*1d20*/  UIADD3 UR26, UPT, UPT, UR26, 0x40, URZ ;  /* 0x000000401a1a7890 */ /* 0x004fe2000fffe0ff */
[----:B-1----:R-:W-:Y:S11]  /*1d30*/  BRA.U UP2, `(.L_x_31) ;  /* 0xfffffffd021c7547 */ /* 0x002ff6000b83ffff */
.L_x_25:
[----:B------:R-:W-:Y:S01]  /*1d40*/  ULEA UR8, UR23, UR6, 0x3 ;  /* 0x0000000617087291 */ /* 0x000fe2000f8e18ff */
[----:B------:R-:W-:Y:S01]  /*1d50*/  SHF.L.U32 R2, R17, 0x1f, RZ ;  /* 0x0000001f11027819 */ /* 0x000fe200000006ff */
[----:B------:R-:W-:Y:S01]  /*1d60*/  @!P1 SYNCS.ARRIVE.TRANS64.A1T0 RZ, [UR6+0x88], RZ ;  /* 0x000088ffffff99a7 */ /* 0x000fe20008100006 */
[----:B------:R-:W-:-:S06]  /*1d70*/  UISETP.GT.AND UP0, UPT, UR7, UR5, UPT ;  /* 0x000000050700728c */ /* 0x000fcc000bf04270 */
[----:B--2-4-:R1:W2:Y:S03]  /*1d80*/  SYNCS.PHASECHK.TRANS64.TRYWAIT P0, [UR8+0x20], R2 ;  /* 0x00002002ff0075a7 */ /* 0x0142a60008001108 */
[----:B------:R-:W-:Y:S05]  /*1d90*/  BRA.U !UP0, `(.L_x_32) ;  /* 0x0000000108e87547 */ /* 0x000fea000b800000 */
[----:B------:R-:W-:Y:S01]  /*1da0*/  UIADD3 UR31, UPT, UPT, UR29, UR30, URZ ;  /* 0x0000001e1d1f7290 */ /* 0x000fe2000fffe0ff */
[----:B------:R-:W-:-:S11]  /*1db0*/  UMOV UR44, UR23 ;  /* 0x00000017002c7c82 */ /* 0x000fd60008000000 */
.L_x_38:
[----:B------:R-:W-:Y:S01]  /*1dc0*/  ULEA UR33, UR44, UR6, 0x3 ;  /* 0x000000062c217291 */ /* 0x000fe2000f8e18ff */
[----:B--2---:R-:W-:Y:S01]  /*1dd0*/  @P5 MOV R3, 0x18000 ;  /* 0x0001800000035802 */ /* 0x004fe20000000f00 */
[----:B-12---:R-:W-:Y:S10]  /*1de0*/  @P0 BRA `(.L_x_33) ;  /* 0x00000000000c0947 */ /* 0x006ff40003800000 */
[----:B------:R-:W-:-:S04]  /*1df0*/  SHF.L.U32 R4, R17, 0x1f, RZ ;  /* 0x0000001f11047819 */ /* 0x000fc800000006ff */
[----:B------:R-:W2:Y:S02]  /*1e00*/  SYNCS.PHASECHK.TRANS64.TRYWAIT P0, [UR33+0x20], R4 ;  /* 0x00002004ff0075a7 */ /* 0x000ea40008001121 */
[----:B--2---:R-:W-:Y:S05]  /*1e10*/  @!P0 BRA `(.L_x_34) ;  /* 0x0000008800908947 */ /* 0x004fea0003800000 */
.L_x_33:
[----:B------:R2:W-:Y:S01]  /*1e20*/  @P5 SYNCS.ARRIVE.TRANS64 RZ, [UR33], R3 ;  /* 0x00000003ffff59a7 */ /* 0x0005e20008000021 */
[----:B------:R-:W-:-:S04]  /*1e30*/  ULOP3.LUT UR8, UR22, 0x2, URZ, 0xfc, !UPT ;  /* 0x0000000216087892 */ /* 0x000fc8000f8efcff */
[----:B------:R-:W-:-:S09]  /*1e40*/  UISETP.NE.AND UP0, UPT, UR8, 0x2, UPT ;  /* 0x000000020800788c */ /* 0x000fd2000bf05270 */
[----:B------:R-:W-:Y:S05]  /*1e50*/  BRA.U UP0, `(.L_x_35) ;  /* 0x0000000100047547 */ /* 0x000fea000b800000 */
[----:B------:R-:W-:Y:S05]  /*1e60*/  BPT.TRAP 0x1 ;  /* 0x000000040000795c */ /* 0x000fea0000300000 */
.L_x_35:
[----:B------:R-:W-:Y:S04]  /*1e70*/  BSSY.RECONVERGENT B0, `(.L_x_36) ;  /* 0x0000003000007945 */ /* 0x000fe80003800200 */
[----:B------:R-:W-:Y:S05]  /*1e80*/  @!P4 BRA `(.L_x_37) ;  /* 0x000000000004c947 */ /* 0x000fea0003800000 */
[----:B------:R-:W-:Y:S05]  /*1e90*/  BPT.TRAP 0x1 ;  /* 0x000000040000795c */ /* 0x000fea0000300000 */
.L_x_37:
[----:B------:R-:W-:Y:S05]  /*1ea0*/  BSYNC.RECONVERGENT B0 ;  /* 0x0000000000007941 */ /* 0x000fea0003800200 */
.L_x_36:
[----:B------:R-:W-:Y:S02]  /*1eb0*/  UIADD3 UR23, UPT, UPT, UR44, 0x1, URZ ;  /* 0x000000012c177890 */ /* 0x000fe4000fffe0ff */
[----:B------:R-:W-:Y:S02]  /*1ec0*/  ULEA UR24, UR44, UR6, 0xf ;  /* 0x000000062c187291 */ /* 0x000fe4000f8e78ff */
[----:B------:R-:W-:Y:S02]  /*1ed0*/  UISETP.NE.AND UP0, UPT, UR23, 0x4, UPT ;  /* 0x000000041700788c */ /* 0x000fe4000bf05270 */
[----:B------:R-:W-:Y:S02]  /*1ee0*/  UIADD3 UR42, UP1, UPT, UR14, 0x80, URZ ;  /* 0x000000800e2a7890 */ /* 0x000fe4000ff3e0ff */
[----:B------:R-:W-:Y:S02]  /*1ef0*/  USEL UR9, URZ, 0x1, UP0 ;  /* 0x00000001ff097887 */ /* 0x000fe40008000000 */
[----:B------:R-:W-:-:S02]  /*1f00*/  USEL UR23, UR23, URZ, UP0 ;  /* 0x000000ff17177287 */ /* 0x000fc40008000000 */
[----:B------:R-:W-:Y:S02]  /*1f10*/  USHF.L.U32 UR34, UR30, 0x6, URZ ;  /* 0x000000061e227899 */ /* 0x000fe400080006ff */
[----:B------:R-:W-:Y:S01]  /*1f20*/  ULEA UR8, UR23, UR6, 0x3 ;  /* 0x0000000617087291 */ /* 0x000fe2000f8e18ff */
[----:B------:R-:W-:Y:S01]  /*1f30*/  LOP3.LUT R17, R17, UR9, RZ, 0x3c, !PT ;  /* 0x0000000911117c12 */ /* 0x000fe2000f8e3cff */
[----:B------:R-:W-:Y:S02]  /*1f40*/  UIADD3 UR40, UP0, UPT, UR14, 0x180, URZ ;  /* 0x000001800e287890 */ /* 0x000fe4000ff1e0ff */
[----:B------:R-:W-:Y:S01]  /*1f50*/  ULOP3.LUT UR33, UR33, 0xfefffff8, URZ, 0xc0, !UPT ;  /* 0xfefffff821217892 */ /* 0x000fe2000f8ec0ff */
[----:B-1----:R-:W-:Y:S01]  /*1f60*/  SHF.L.U32 R2, R17, 0x1f, RZ ;  /* 0x0000001f11027819 */ /* 0x002fe200000006ff */
[----:B------:R-:W-:Y:S02]  /*1f70*/  UIADD3.X UR43, UPT, UPT, URZ, UR15, URZ, UP1, !UPT ;  /* 0x0000000fff2b7290 */ /* 0x000fe40008ffe4ff */
[----:B------:R-:W-:Y:S01]  /*1f80*/  UIADD3 UR32, UPT, UPT, UR24, 0x8400, URZ ;  /* 0x0000840018207890 */ /* 0x000fe2000fffe0ff */
[----:B------:R4:W1:Y:S01]  /*1f90*/  SYNCS.PHASECHK.TRANS64.TRYWAIT P0, [UR8+0x20], R2 ;  /* 0x00002002ff0075a7 */ /* 0x0008620008001108 */
[----:B------:R-:W-:-:S02]  /*1fa0*/  ULEA UR8, UR44, UR6, 0xe ;  /* 0x000000062c087291 */ /* 0x000fc4000f8e70ff */
[----:B------:R-:W-:Y:S02]  /*1fb0*/  UIADD3 UR26, UPT, UPT, UR34, 0x20, URZ ;  /* 0x00000020221a7890 */ /* 0x000fe4000fffe0ff */
        /* <DEDUP_REMOVED lines=12> */
[----:B------:R4:W-:Y:S01]  /*2080*/  UTMALDG.3D.2CTA [UR32], [UR42], desc[UR38] ;  /* 0x000026202a0075b4 */ /* 0x0009e20008211000 */
[----:B------:R-:W-:Y:S01]  /*2090*/  UMOV UR11, UR19 ;  /* 0x00000013000b7c82 */ /* 0x000fe20008000000 */
[----:B------:R-:W-:Y:S01]  /*20a0*/  UMOV UR12, UR36 ;  /* 0x00000024000c7c82 */ /* 0x000fe20008000000 */
[----:B------:R-:W-:Y:S01]  /*20b0*/  UMOV UR9, UR33 ;  /* 0x0000002100097c82 */ /* 0x000fe20008000000 */
[----:B------:R-:W-:Y:S01]  /*20c0*/  UMOV UR10, UR26 ;  /* 0x0000001a000a7c82 */ /* 0x000fe20008000000 */
[----:B------:R-:W-:Y:S01]  /*20d0*/  UIADD3 UR30, UPT, UPT, UR30, 0x1, URZ ;  /* 0x000000011e1e7890 */ /* 0x000fe2000fffe0ff */
[----:B------:R-:W-:Y:S01]  /*20e0*/  UMOV UR44, UR23 ;  /* 0x00000017002c7c82 */ /* 0x000fe20008000000 */
[----:B------:R4:W-:Y:S02]  /*20f0*/  UTMALDG.3D.2CTA [UR24], [UR42], desc[UR38] ;  /* 0x000026182a0075b4 */ /* 0x0009e40008211000 */
[----:B------:R-:W-:Y:S01]  /*2100*/  UISETP.NE.AND UP0, UPT, UR30, UR31, UPT ;  /* 0x0000001f1e00728c */ /* 0x000fe2000bf05270 */
[----:B------:R4:W-:Y:S01]  /*2110*/  UTMALDG.3D.2CTA [UR16], [UR40], desc[UR38] ;  /* 0x00002610280075b4 */ /* 0x0009e20008211000 */
[----:B------:R4:W-:Y:S07]  /*2120*/  UTMALDG.3D.2CTA [UR8], [UR40], desc[UR38] ;  /* 0x00002608280075b4 */ /* 0x0009ee0008211000 */
[----:B----4-:R-:W-:Y:S05]  /*2130*/  BRA.U UP0, `(.L_x_38) ;  /* 0xfffffffd00207547 */ /* 0x010fea000b83ffff */
.L_x_32:
[C---:B-1----:R-:W-:Y:S01]  /*2140*/  LEA R2, R16.reuse, UR6, 0x3 ;  /* 0x0000000610027c11 */ /* 0x042fe2000f8e18ff */
[----:B------:R-:W-:Y:S01]  /*2150*/  NOP ;  /* 0x0000000000007918 */ /* 0x000fe20000000000 */
[----:B--2---:R-:W-:Y:S02]  /*2160*/  SHF.L.U32 R3, R13, 0x1f, RZ ;  /* 0x0000001f0d037819 */ /* 0x004fe400000006ff */
[----:B------:R-:W-:Y:S02]  /*2170*/  LEA R4, R16, UR6, 0x4 ;  /* 0x0000000610047c11 */ /* 0x000fe4000f8e20ff */
[----:B------:R-:W1:Y:S02]  /*2180*/  SYNCS.PHASECHK.TRANS64.TRYWAIT P0, [R2+URZ+0x90], R3 ;  /* 0x00009003020075a7 */ /* 0x000e6400080011ff */
[----:B-1----:R-:W-:Y:S05]  /*2190*/  @!P0 BRA `(.L_x_39) ;  /* 0x0000008400c88947 */ /* 0x002fea0003800000 */
.L_x_188:
[----:B------:R-:W2:Y:S01]  /*21a0*/  LDS.128 R4, [R4+0x120] ;  /* 0x0001200004047984 */ /* 0x000ea20000000c00 */
[----:B------:R-:W-:Y:S01]  /*21b0*/  ISETP.GE.AND P0, PT, R26, 0x1, PT ;  /* 0x000000011a00780c */ /* 0x000fe20003f06270 */
[----:B-1----:R-:W-:Y:S01]  /*21c0*/  VIADD R2, R2, 0xa0 ;  /* 0x000000a002027836 */ /* 0x002fe20000000000 */
[----:B------:R-:W-:Y:S01]  /*21d0*/  @!PT LDS RZ, [RZ] ;  /* 0x00000000fffff984 */ /* 0x000fe20000000800 */
[----:B------:R-:W-:Y:S01]  /*21e0*/  @!PT LDS RZ, [RZ] ;  /* 0x00000000fffff984 */ /* 0x000fe20000000800 */
[----:B------:R-:W-:Y:S01]  /*21f0*/  @!PT LDS RZ, [RZ] ;  /* 0x00000000fffff984 */ /* 0x000fe20000000800 */
[----:B------:R-:W-:Y:S01]  /*2200*/  @!PT LDS RZ, [RZ] ;  /* 0x00000000fffff984 */ /* 0x000fe20000000800 */
[----:B------:R1:W-:Y:S06]  /*2210*/  MEMBAR.ALL.CTA ;  /* 0x0000000000007992 */ /* 0x0003ec0000008000 */
[----:B-1----:R-:W1:Y:S01]  /*2220*/  FENCE.VIEW.ASYNC.S ;  /* 0x00000000000073c6 */ /* 0x002e620000000000 */
[----:B------:R-:W-:-:S04]  /*2230*/  PRMT R2, RZ, 0x654, R2 ;  /* 0x00000654ff027816 */ /* 0x000fc80000000002 */
[----:B-1----:R1:W-:Y:S01]  /*2240*/  SYNCS.ARRIVE.TRANS64.RED.A1T0 RZ, [R2+URZ], RZ ;  /* 0x000000ff02ff79a7 */ /* 0x0023e200081004ff */
[----:B--2---:R-:W-:-:S13]  /*2250*/  LOP3.LUT P2, RZ, R6, 0x1, RZ, 0xc0, !PT ;  /* 0x0000000106ff7812 */ /* 0x004fda000784c0ff */
[----:B------:R-:W-:Y:S01]  /*2260*/  @P2 SHF.R.U32.HI R3, RZ, 0x10, R5 ;  /* 0x00000010ff032819 */ /* 0x000fe20000011605 */
[----:B------:R-:W-:Y:S01]  /*2270*/  VOTEU.ANY UP0, P2 ;  /* 0x0000000000ff7886 */ /* 0x000fe20001000100 */
[----:B------:R-:W-:Y:S02]  /*2280*/  @P2 MOV R10, R4 ;  /* 0x00000004000a2202 */ /* 0x000fe40000000f00 */
[----:B------:R-:W-:Y:S02]  /*2290*/  @P2 R2UR.BROADCAST UR8, R3 ;  /* 0x00000000030822ca */ /* 0x000fe400008e0000 */
[----:B------:R-:W-:-:S11]  /*22a0*/  @P2 LOP3.LUT R9, R5, 0xffff, RZ, 0xc0, !PT ;  /* 0x0000ffff05092812 */ /* 0x000fd600078ec0ff */
[----:B------:R-:W-:Y:S01]  /*22b0*/  @UP0 UMOV UR36, UR8 ;  /* 0x0000000800240c82 */ /* 0x000fe20008000000 */
[----:B-1----:R-:W-:Y:S05]  /*22c0*/  @!P0 BRA `(.L_x_40) ;  /* 0x0000000000b88947 */ /* 0x002fea0003800000 */
[----:B------:R-:W3:Y:S01]  /*22d0*/  LDC.64 R4, c[0x0][0xb18] ;  /* 0x0002c600ff047b82 */ /* 0x000ee20000000a00 */
[----:B------:R-:W-:-:S07]  /*22e0*/  ISETP.NE.AND P3, PT, R26, 0x1, PT ;  /* 0x000000011a00780c */ /* 0x000fce0003f65270 */
[----:B------:R-:W1:Y:S08]  /*22f0*/  LDC.64 R6, c[0x0][0xb10] ;  /* 0x0002c400ff067b82 */ /* 0x000e700000000a00 */
[----:B------:R-:W2:Y:S08]  /*2300*/  LDC R14, c[0x0][0xb20] ;  /* 0x0002c800ff0e7b82 */ /* 0x000eb00000000800 */
[----:B------:R-:W4:Y:S01]  /*2310*/  LDC R15, c[0x0][0xb0c] ;  /* 0x0002c300ff0f7b82 */ /* 0x000f220000000800 */
[----:B---3--:R-:W-:Y:S01]  /*2320*/  IMAD.HI.U32 R21, R0, R5, RZ ;  /* 0x0000000500157227 */ /* 0x008fe200078e00ff */
[----:B------:R-:W-:-:S03]  /*2330*/  ISETP.NE.AND P0, PT, R4, 0x1, PT ;  /* 0x000000010400780c */ /* 0x000fc60003f05270 */
[----:B------:R-:W-:-:S03]  /*2340*/  IMAD.HI.U32 R5, R9, R5, RZ ;  /* 0x0000000509057227 */ /* 0x000fc600078e00ff */
[----:B------:R-:W3:Y:S01]  /*2350*/  LDC.64 R2, c[0x0][0xb28] ;  /* 0x0002ca00ff027b82 */ /* 0x000ee20000000a00 */
[----:B-1----:R-:W-:-:S04]  /*2360*/  IMAD.HI.U32 R22, R8, R6, RZ ;  /* 0x0000000608167227 */ /* 0x002fc800078e00ff */
[----:B------:R-:W-:Y:S01]  /*2370*/  IMAD.HI.U32 R23, R10, R6, RZ ;  /* 0x000000060a177227 */ /* 0x000fe200078e00ff */
[----:B------:R-:W-:Y:S02]  /*2380*/  SHF.R.U32.HI R22, RZ, R7, R22 ;  /* 0x00000007ff167219 */ /* 0x000fe40000011616 */
[-C--:B--2---:R-:W-:Y:S02]  /*2390*/  SHF.R.U32.HI R21, RZ, R14.reuse, R21 ;  /* 0x0000000eff157219 */ /* 0x084fe40000011615 */
[----:B------:R-:W-:Y:S02]  /*23a0*/  SHF.R.U32.HI R5, RZ, R14, R5 ;  /* 0x0000000eff057219 */ /* 0x000fe40000011605 */
[----:B------:R-:W-:Y:S02]  /*23b0*/  SEL R21, R0, R21, !P0 ;  /* 0x0000001500157207 */ /* 0x000fe40004000000 */
[----:B------:R-:W-:Y:S02]  /*23c0*/  SHF.R.U32.HI R23, RZ, R7, R23 ;  /* 0x00000007ff177219 */ /* 0x000fe40000011617 */
[----:B----4-:R-:W-:-:S02]  /*23d0*/  ISETP.NE.AND P1, PT, R15, 0x1, PT ;  /* 0x000000010f00780c */ /* 0x010fc40003f25270 */
[----:B------:R-:W-:Y:S02]  /*23e0*/  SEL R5, R9, R5, !P0 ;  /* 0x0000000509057207 */ /* 0x000fe40004000000 */
[----:B------:R-:W-:Y:S02]  /*23f0*/  SEL R22, R8, R22, !P1 ;  /* 0x0000001608167207 */ /* 0x000fe40004800000 */
[----:B------:R-:W-:Y:S01]  /*2400*/  SEL R23, R10, R23, !P1 ;  /* 0x000000170a177207 */ /* 0x000fe20004800000 */
[----:B---3--:R-:W-:-:S04]  /*2410*/  IMAD.HI.U32 R20, R21, R2, RZ ;  /* 0x0000000215147227 */ /* 0x008fc800078e00ff */
        /* <DEDUP_REMOVED lines=10> */
[----:B------:R-:W-:-:S04]  /*24c0*/  @!P0 IMAD.HI.U32 R7, R23, R2, RZ ;  /* 0x0000000217078227 */ /* 0x000fc800078e00ff */
[----:B------:R-:W-:Y:S01]  /*24d0*/  IMAD.MOV R2, RZ, RZ, -R6 ;  /* 0x000000ffff027224 */ /* 0x000fe200078e0a06 */
[----:B------:R-:W-:Y:S02]  /*24e0*/  @!P0 SHF.R.U32.HI R3, RZ, R3, R7 ;  /* 0x00000003ff038219 */ /* 0x000fe40000011607 */
[----:B------:R-:W-:Y:S01]  /*24f0*/  IADD3 R7, PT, PT, -R5, RZ, RZ ;  /* 0x000000ff05077210 */ /* 0x000fe20007ffe1ff */
[----:B------:R-:W-:Y:S01]  /*2500*/  IMAD R2, R26, R2, R5 ;  /* 0x000000021a027224 */ /* 0x000fe200078e0205 */
        /* <DEDUP_REMOVED lines=10> */
.L_x_40:
[----:B------:R-:W1:Y:S02]  /*25b0*/  LDCU UR8, c[0x0][0xb30] ;  /* 0x00016600ff0877ac */ /* 0x000e640008000800 */
[----:B-1----:R-:W-:-:S09]  /*25c0*/  UISETP.NE.AND UP0, UPT, UR8, 0x1, UPT ;  /* 0x000000010800788c */ /* 0x002fd2000bf05270 */
[----:B------:R-:W-:Y:S05]  /*25d0*/  BRA.U UP0, `(.L_x_41) ;  /* 0x0000000100407547 */ /* 0x000fea000b800000 */
[----:B------:R-:W1:Y:S08]  /*25e0*/  LDC.64 R4, c[0x0][0xb10] ;  /* 0x0002c400ff047b82 */ /* 0x000e700000000a00 */
[----:B------:R-:W2:Y:S08]  /*25f0*/  LDC.64 R2, c[0x0][0xb18] ;  /* 0x0002c600ff027b82 */ /* 0x000eb00000000a00 */
[----:B------:R-:W4:Y:S08]  /*2600*/  LDC R6, c[0x0][0xb20] ;  /* 0x0002c800ff067b82 */ /* 0x000f300000000800 */
[----:B------:R-:W3:Y:S01]  /*2610*/  LDC R7, c[0x0][0xb0c] ;  /* 0x0002c300ff077b82 */ /* 0x000ee20000000800 */
[----:B-1----:R-:W-:-:S05]  /*2620*/  IMAD.HI.U32 R4, R10, R4, RZ ;  /* 0x000000040a047227 */ /* 0x002fca00078e00ff */
[----:B------:R-:W-:Y:S01]  /*2630*/  SHF.R.U32.HI R4, RZ, R5, R4 ;  /* 0x00000005ff047219 */ /* 0x000fe20000011604 */
[----:B--2---:R-:W-:Y:S01]  /*2640*/  IMAD.HI.U32 R3, R9, R3, RZ ;  /* 0x0000000309037227 */ /* 0x004fe200078e00ff */
[----:B------:R-:W-:-:S04]  /*2650*/  ISETP.NE.AND P0, PT, R2, 0x1, PT ;  /* 0x000000010200780c */ /* 0x000fc80003f05270 */
[----:B----4-:R-:W-:-:S04]  /*2660*/  SHF.R.U32.HI R3, RZ, R6, R3 ;  /* 0x00000006ff037219 */ /* 0x010fc80000011603 */
[----:B------:R-:W-:Y:S02]  /*2670*/  SEL R3, R9, R3, !P0 ;  /* 0x0000000309037207 */ /* 0x000fe40004000000 */
[----:B---3--:R-:W-:-:S04]  /*2680*/  ISETP.NE.AND P1, PT, R7, 0x1, PT ;  /* 0x000000010700780c */ /* 0x008fc80003f25270 */
[----:B------:R-:W-:-:S05]  /*2690*/  SEL R4, R10, R4, !P1 ;  /* 0x000000040a047207 */ /* 0x000fca0004800000 */
[----:B------:R-:W-:Y:S02]  /*26a0*/  IMAD.IADD R5, R3, 0x1, -R4 ;  /* 0x0000000103057824 */ /* 0x000fe400078e0a04 */
[----:B------:R-:W-:Y:S02]  /*26b0*/  IMAD.IADD R3, R4, 0x1, -R3 ;  /* 0x0000000104037824 */ /* 0x000fe400078e0a03 */
[----:B------:R-:W-:Y:S02]  /*26c0*/  IMAD R10, R5, R7, R10 ;  /* 0x00000007050a7224 */ /* 0x000fe400078e020a */
[----:B------:R-:W-:-:S07]  /*26d0*/  IMAD R9, R3, R2, R9 ;  /* 0x0000000203097224 */ /* 0x000fce00078e0209 */
.L_x_41:
[----:B------:R-:W-:Y:S01]  /*26e0*/  VIADD R16, R16, 0x1 ;  /* 0x0000000110107836 */ /* 0x000fe20000000000 */
[----:B------:R-:W-:Y:S01]  /*26f0*/  PLOP3.LUT P1, PT, PT, PT, PT, 0x80, 0x8 ;  /* 0x000000000008781c */ /* 0x000fe20003f2f070 */
[----:B------:R-:W-:Y:S02]  /*2700*/  IMAD.IADD R14, R10, 0x1, R63 ;  /* 0x000000010a0e7824 */ /* 0x000fe400078e023f */
[----:B------:R-:W-:Y:S01]  /*2710*/  IMAD.IADD R15, R9, 0x1, R62 ;  /* 0x00000001090f7824 */ /* 0x000fe200078e023e */
[----:B------:R-:W-:-:S04]  /*2720*/  ISETP.NE.AND P0, PT, R16, 0x2, PT ;  /* 0x000000021000780c */ /* 0x000fc80003f05270 */
[----:B------:R-:W-:Y:S02]  /*2730*/  SEL R2, RZ, 0x1, P0 ;  /* 0x00000001ff027807 */ /* 0x000fe40000000000 */
[----:B------:R-:W-:Y:S02]  /*2740*/  SEL R16, R16, RZ, P0 ;  /* 0x000000ff10107207 */ /* 0x000fe40000000000 */
[----:B------:R-:W-:Y:S01]  /*2750*/  LOP3.LUT R13, R13, R2, RZ, 0x3c, !PT ;  /* 0x000000020d0d7212 */ /* 0x000fe200078e3cff */
[----:B------:R-:W-:Y:S06]  /*2760*/  @P2 BRA `(.L_x_42) ;  /* 0xfffffff000002947 */ /* 0x000fec000383ffff */
[----:B------:R-:W-:Y:S01]  /*2770*/  UIADD3 UR6, UPT, UPT, UR6, 0x20, URZ ;  /* 0x0000002006067890 */ /* 0x000fe2000fffe0ff */
[----:B------:R-:W-:-:S03]  /*2780*/  SHF.L.U32 R2, R17, 0x1f, RZ ;  /* 0x0000001f11027819 */ /* 0x000fc600000006ff */
[----:B------:R-:W-:-:S09]  /*2790*/  ULEA UR4, UR23, UR6, 0x3 ;  /* 0x0000000617047291 */ /* 0x000fd2000f8e18ff */
[----:B------:R-:W1:Y:S02]  /*27a0*/  SYNCS.PHASECHK.TRANS64.TRYWAIT P0, [UR4], R2 ;  /* 0x00000002ff0075a7 */ /* 0x000e640008001104 */
[----:B-1----:R-:W-:Y:S05]  /*27b0*/  @!P0 BRA `(.L_x_43) ;  /* 0x0000008000548947 */ /* 0x002fea0003800000 */
.L_x_190:
[----:B------:R-:W-:-:S04]  /*27c0*/  UIADD3 UR5, UPT, UPT, UR23, 0x1, URZ ;  /* 0x0000000117057890 */ /* 0x000fc8000fffe0ff */
[----:B------:R-:W-:-:S04]  /*27d0*/  UISETP.NE.AND UP0, UPT, UR5, 0x4, UPT ;  /* 0x000000040500788c */ /* 0x000fc8000bf05270 */
[----:B------:R-:W-:Y:S02]  /*27e0*/  USEL UR7, URZ, 0x1, UP0 ;  /* 0x00000001ff077887 */ /* 0x000fe40008000000 */
[----:B------:R-:W-:-:S04]  /*27f0*/  USEL UR5, UR5, URZ, UP0 ;  /* 0x000000ff05057287 */ /* 0x000fc80008000000 */
[----:B------:R-:W-:Y:S01]  /*2800*/  ULEA UR4, UR5, UR6, 0x3 ;  /* 0x0000000605047291 */ /* 0x000fe2000f8e18ff */
[----:B-1----:R-:W-:-:S04]  /*2810*/  LOP3.LUT R2, R17, UR7, RZ, 0x3c, !PT ;  /* 0x0000000711027c12 */ /* 0x002fc8000f8e3cff */
[----:B------:R-:W-:-:S04]  /*2820*/  SHF.L.U32 R3, R2, 0x1f, RZ ;  /* 0x0000001f02037819 */ /* 0x000fc800000006ff */
[----:B------:R-:W1:Y:S02]  /*2830*/  SYNCS.PHASECHK.TRANS64.TRYWAIT P0, [UR4], R3 ;  /* 0x00000003ff0075a7 */ /* 0x000e640008001104 */
[----:B-1----:R-:W-:Y:S05]  /*2840*/  @!P0 BRA `(.L_x_44) ;  /* 0x0000008000488947 */ /* 0x002fea0003800000 */
.L_x_192:
[----:B------:R-:W-:-:S04]  /*2850*/  UIADD3 UR5, UPT, UPT, UR5, 0x1, URZ ;  /* 0x0000000105057890 */ /* 0x000fc8000fffe0ff */
[----:B------:R-:W-:-:S04]  /*2860*/  UISETP.NE.AND UP0, UPT, UR5, 0x4, UPT ;  /* 0x000000040500788c */ /* 0x000fc8000bf05270 */
[----:B------:R-:W-:Y:S02]  /*2870*/  USEL UR7, URZ, 0x1, UP0 ;  /* 0x00000001ff077887 */ /* 0x000fe40008000000 */
[----:B------:R-:W-:-:S04]  /*2880*/  USEL UR5, UR5, URZ, UP0 ;  /* 0x000000ff05057287 */ /* 0x000fc80008000000 */
[----:B------:R-:W-:Y:S01]  /*2890*/  ULEA UR4, UR5, UR6, 0x3 ;  /* 0x0000000605047291 */ /* 0x000fe2000f8e18ff */
[----:B------:R-:W-:-:S04]  /*28a0*/  LOP3.LUT R2, R2, UR7, RZ, 0x3c, !PT ;  /* 0x0000000702027c12 */ /* 0x000fc8000f8e3cff */
[----:B-1----:R-:W-:-:S04]  /*28b0*/  SHF.L.U32 R3, R2, 0x1f, RZ ;  /* 0x0000001f02037819 */ /* 0x002fc800000006ff */
[----:B------:R-:W1:Y:S02]  /*28c0*/  SYNCS.PHASECHK.TRANS64.TRYWAIT P0, [UR4], R3 ;  /* 0x00000003ff0075a7 */ /* 0x000e640008001104 */
[----:B-1----:R-:W-:Y:S05]  /*28d0*/  @!P0 BRA `(.L_x_45) ;  /* 0x00000080003c8947 */ /* 0x002fea0003800000 */
.L_x_194:
[----:B------:R-:W-:-:S04]  /*28e0*/  UIADD3 UR5, UPT, UPT, UR5, 0x1, URZ ;  /* 0x0000000105057890 */ /* 0x000fc8000fffe0ff */
[----:B------:R-:W-:-:S04]  /*28f0*/  UISETP.NE.AND UP0, UPT, UR5, 0x4, UPT ;  /* 0x000000040500788c */ /* 0x000fc8000bf05270 */
[----:B------:R-:W-:Y:S02]  /*2900*/  USEL UR4, URZ, 0x1, UP0 ;  /* 0x00000001ff047887 */ /* 0x000fe40008000000 */
[----:B------:R-:W-:-:S04]  /*2910*/  USEL UR5, UR5, URZ, UP0 ;  /* 0x000000ff05057287 */ /* 0x000fc80008000000 */
[----:B------:R-:W-:Y:S01]  /*2920*/  ULEA UR5, UR5, UR6, 0x3 ;  /* 0x0000000605057291 */ /* 0x000fe2000f8e18ff */
[----:B------:R-:W-:-:S04]  /*2930*/  LOP3.LUT R2, R2, UR4, RZ, 0x3c, !PT ;  /* 0x0000000402027c12 */ /* 0x000fc8000f8e3cff */
[----:B------:R-:W-:Y:S01]  /*2940*/  SHF.L.U32 R2, R2, 0x1f, RZ ;  /* 0x0000001f02027819 */ /* 0x000fe200000006ff */
[----:B-1-3--:R-:W-:-:S07]  /*2950*/  IMAD.U32 R0, RZ, RZ, UR5 ;  /* 0x00000005ff007e24 */ /* 0x00afce000f8e00ff */
.L_x_46:
[----:B-1----:R1:W2:Y:S02]  /*2960*/  SYNCS.PHASECHK.TRANS64.TRYWAIT P0, [R0+URZ], R2 ;  /* 0x00000002000075a7 */ /* 0x0022a400080011ff */
[----:B--2---:R-:W-:Y:S05]  /*2970*/  @!P0 NANOSLEEP.SYNCS 0x989680 ;  /* 0x009896800000895d */ /* 0x004fea0003900000 */
[----:B------:R-:W2:Y:S02]  /*2980*/  @!P0 SYNCS.PHASECHK.TRANS64 P0, [R0+URZ], R2 ;  /* 0x00000002000085a7 */ /* 0x000ea400080010ff */
[----:B--2---:R-:W-:Y:S05]  /*2990*/  @P0 EXIT ;  /* 0x000000000000094d */ /* 0x004fea0003800000 */
[----:B------:R-:W-:Y:S05]  /*29a0*/  BRA `(.L_x_46) ;  /* 0xfffffffc00ec7947 */ /* 0x000fea000383ffff */
.L_x_22:
[----:B------:R-:W-:-:S04]  /*29b0*/  UISETP.NE.AND UP1, UPT, UR37, URZ, UPT ;  /* 0x000000ff2500728c */ /* 0x000fc8000bf25270 */
[----:B------:R-:W-:-:S09]  /*29c0*/  UISETP.NE.OR UP1, UPT, UR10, 0x1, UP1 ;  /* 0x000000010a00788c */ /* 0x000fd20008f25670 */
[----:B------:R-:W-:Y:S05]  /*29d0*/  BRA.U UP1, `(.L_x_47) ;  /* 0x00000005014c7547 */ /* 0x000fea000b800000 */
[----:B------:R-:W-:Y:S01]  /*29e0*/  HFMA2 R11, -RZ, RZ, 0, 0 ;  /* 0x00000000ff0b7431 */ /* 0x000fe200000001ff */
[----:B------:R-:W-:Y:S01]  /*29f0*/  ISETP.GE.U32.AND P2, PT, R10, 0x2, PT ;  /* 0x000000020a00780c */ /* 0x000fe20003f46070 */
[----:B------:R-:W-:Y:S01]  /*2a00*/  IMAD.MOV.U32 R12, RZ, RZ, 0x1 ;  /* 0x00000001ff0c7424 */ /* 0x000fe200078e00ff */
[----:B------:R-:W-:Y:S01]  /*2a10*/  CS2R R8, SRZ ;  /* 0x0000000000087805 */ /* 0x000fe2000001ff00 */
[----:B------:R-:W-:Y:S01]  /*2a20*/  IMAD.MOV.U32 R3, RZ, RZ, RZ ;  /* 0x000000ffff037224 */ /* 0x000fe200078e00ff */
[----:B------:R-:W-:Y:S01]  /*2a30*/  UMOV UR4, 0x400 ;  /* 0x0000040000047882 */ /* 0x000fe20000000000 */
[----:B------:R-:W-:Y:S01]  /*2a40*/  UMOV UR6, URZ ;  /* 0x000000ff00067c82 */ /* 0x000fe20008000000 */
[----:B------:R-:W-:-:S12]  /*2a50*/  ULEA UR37, UR37, UR4, 0x18 ;  /* 0x0000000425257291 */ /* 0x000fd8000f8ec0ff */
.L_x_51:
[----:B------:R-:W-:Y:S02]  /*2a60*/  LEA R0, R3, UR37, 0x3 ;  /* 0x0000002503007c11 */ /* 0x000fe4000f8e18ff */
[----:B------:R-:W-:-:S03]  /*2a70*/  SHF.L.U32 R4, R8, 0x1f, RZ ;  /* 0x0000001f08047819 */ /* 0x000fc600000006ff */
[----:B------:R-:W-:Y:S01]  /*2a80*/  VIADD R5, R0, 0x100 ;  /* 0x0000010000057836 */ /* 0x000fe20000000000 */
[----:B------:R-:W1:Y:S02]  /*2a90*/  SYNCS.PHASECHK.TRANS64.TRYWAIT P0, [R0+URZ+0xf0], R4 ;  /* 0x0000f004000075a7 */ /* 0x000e6400080011ff */
[----:B-1----:R-:W-:Y:S05]  /*2aa0*/  @!P0 BRA `(.L_x_48) ;  /* 0x0000007c00e08947 */ /* 0x002fea0003800000 */
.L_x_195:
[----:B------:R-:W-:Y:S01]  /*2ab0*/  ULEA UR5, UR6, UR37, 0x3 ;  /* 0x0000002506057291 */ /* 0x000fe2000f8e18ff */
[----:B-1----:R-:W-:Y:S01]  /*2ac0*/  PRMT R0, RZ, 0x654, R5 ;  /* 0x00000654ff007816 */ /* 0x002fe20000000005 */
[----:B------:R-:W-:Y:S01]  /*2ad0*/  @!P2 IMAD.MOV.U32 R4, RZ, RZ, 0x10 ;  /* 0x00000010ff04a424 */ /* 0x000fe200078e00ff */
[----:B------:R-:W-:Y:S01]  /*2ae0*/  SHF.L.U32 R5, R12, 0x1f, RZ ;  /* 0x0000001f0c057819 */ /* 0x000fe200000006ff */
[----:B------:R-:W-:Y:S01]  /*2af0*/  UIADD3 UR4, UPT, UPT, UR5, 0x90, URZ ;  /* 0x0000009005047890 */ /* 0x000fe2000fffe0ff */
[----:B------:R1:W-:Y:S05]  /*2b00*/  SYNCS.ARRIVE.TRANS64.RED.A1T0 RZ, [R0+URZ], RZ ;  /* 0x000000ff00ff79a7 */ /* 0x0003ea00081004ff */
[----:B------:R-:W-:Y:S01]  /*2b10*/  IMAD.U32 R6, RZ, RZ, UR4 ;  /* 0x00000004ff067e24 */ /* 0x000fe2000f8e00ff */
[----:B------:R-:W2:Y:S04]  /*2b20*/  SYNCS.PHASECHK.TRANS64.TRYWAIT P0, [UR5+0xa0], R5 ;  /* 0x0000a005ff0075a7 */ /* 0x000ea80008001105 */
[----:B------:R-:W-:Y:S01]  /*2b30*/  PRMT R6, R10, 0x654, R6 ;  /* 0x000006540a067816 */ /* 0x000fe20000000006 */
[----:B-12---:R-:W-:Y:S06]  /*2b40*/  @!P0 BRA `(.L_x_49) ;  /* 0x0000007c00cc8947 */ /* 0x006fec0003800000 */
.L_x_197:
[----:B------:R-:W-:Y:S01]  /*2b50*/  ULEA UR4, UR6, UR37, 0x4 ;  /* 0x0000002506047291 */ /* 0x000fe2000f8e20ff */
[----:B------:R-:W-:Y:S01]  /*2b60*/  SEL R2, R6, R2, !P2 ;  /* 0x0000000206027207 */ /* 0x000fe20005000000 */
[----:B------:R-:W-:Y:S01]  /*2b70*/  UIADD3 UR5, UPT, UPT, UR5, 0x90, URZ ;  /* 0x0000009005057890 */ /* 0x000fe2000fffe0ff */
[----:B-1----:R-:W-:Y:S01]  /*2b80*/  LEA R0, R11, UR37, 0x3 ;  /* 0x000000250b007c11 */ /* 0x002fe2000f8e18ff */
[----:B------:R-:W-:Y:S01]  /*2b90*/  UIADD3 UR4, UPT, UPT, UR4, 0x120, URZ ;  /* 0x0000012004047890 */ /* 0x000fe2000fffe0ff */
[----:B------:R1:W-:Y:S01]  /*2ba0*/  @!P2 SYNCS.ARRIVE.TRANS64.RED RZ, [R2+URZ], R4 ;  /* 0x0000000402ffa9a7 */ /* 0x0003e200080004ff */
[----:B------:R-:W-:Y:S01]  /*2bb0*/  UIADD3 UR6, UPT, UPT, UR6, 0x1, URZ ;  /* 0x0000000106067890 */ /* 0x000fe2000fffe0ff */
[----:B------:R-:W-:-:S03]  /*2bc0*/  VIADD R3, R3, 0x1 ;  /* 0x0000000103037836 */ /* 0x000fc60000000000 */
[----:B------:R-:W-:Y:S02]  /*2bd0*/  UISETP.NE.AND UP0, UPT, UR6, 0x2, UPT ;  /* 0x000000020600788c */ /* 0x000fe4000bf05270 */
[----:B------:R-:W-:Y:S01]  /*2be0*/  ISETP.NE.AND P0, PT, R3, 0x2, PT ;  /* 0x000000020300780c */ /* 0x000fe20003f05270 */
[----:B------:R-:W-:Y:S06]  /*2bf0*/  UGETNEXTWORKID.BROADCAST [UR4], [UR5] ;  /* 0x00000000040073ca */ /* 0x000fec0008000100 */
[----:B------:R-:W-:Y:S02]  /*2c00*/  USEL UR4, URZ, 0x1, UP0 ;  /* 0x00000001ff047887 */ /* 0x000fe40008000000 */
[----:B------:R-:W-:-:S04]  /*2c10*/  USEL UR6, UR6, URZ, UP0 ;  /* 0x000000ff06067287 */ /* 0x000fc80008000000 */
[----:B------:R-:W-:Y:S02]  /*2c20*/  LOP3.LUT R12, R12, UR4, RZ, 0x3c, !PT ;  /* 0x000000040c0c7c12 */ /* 0x000fe4000f8e3cff */
[----:B-1----:R-:W-:-:S04]  /*2c30*/  SHF.L.U32 R4, R9, 0x1f, RZ ;  /* 0x0000001f09047819 */ /* 0x002fc800000006ff */
[----:B------:R-:W1:Y:S02]  /*2c40*/  SYNCS.PHASECHK.TRANS64.TRYWAIT P1, [R0+URZ+0x90], R4 ;  /* 0x00009004000075a7 */ /* 0x000e6400080211ff */
[----:B-1----:R-:W-:Y:S05]  /*2c50*/  @!P1 BRA `(.L_x_50) ;  /* 0x0000007c00a09947 */ /* 0x002fea0003800000 */
.L_x_198:
[----:B-1----:R-:W-:Y:S01]  /*2c60*/  LEA R4, R11, UR37, 0x4 ;  /* 0x000000250b047c11 */ /* 0x002fe2000f8e20ff */
[----:B------:R-:W-:Y:S01]  /*2c70*/  VIADD R0, R0, 0xa0 ;  /* 0x000000a000007836 */ /* 0x000fe20000000000 */
[----:B------:R-:W-:Y:S01]  /*2c80*/  SEL R3, R3, RZ, P0 ;  /* 0x000000ff03037207 */ /* 0x000fe20000000000 */
[----:B------:R-:W-:-:S03]  /*2c90*/  VIADD R11, R11, 0x1 ;  /* 0x000000010b0b7836 */ /* 0x000fc60000000000 */
[----:B------:R-:W1:Y:S01]  /*2ca0*/  LDS.128 R4, [R4+0x120] ;  /* 0x0001200004047984 */ /* 0x000e620000000c00 */
[----:B------:R-:W-:Y:S02]  /*2cb0*/  PRMT R0, RZ, 0x654, R0 ;  /* 0x00000654ff007816 */ /* 0x000fe40000000000 */
[C---:B------:R-:W-:Y:S01]  /*2cc0*/  ISETP.NE.AND P1, PT, R11.reuse, 0x2, PT ;  /* 0x000000020b00780c */ /* 0x040fe20003f25270 */
[----:B------:R-:W-:Y:S01]  /*2cd0*/  @!PT LDS RZ, [RZ] ;  /* 0x00000000fffff984 */ /* 0x000fe20000000800 */
[----:B------:R-:W-:Y:S01]  /*2ce0*/  @!PT LDS RZ, [RZ] ;  /* 0x00000000fffff984 */ /* 0x000fe20000000800 */
[----:B------:R-:W-:Y:S01]  /*2cf0*/  @!PT LDS RZ, [RZ] ;  /* 0x00000000fffff984 */ /* 0x000fe20000000800 */
[----:B------:R-:W-:Y:S01]  /*2d00*/  @!PT LDS RZ, [RZ] ;  /* 0x00000000fffff984 */ /* 0x000fe20000000800 */
[----:B------:R2:W-:Y:S06]  /*2d10*/  MEMBAR.ALL.CTA ;  /* 0x0000000000007992 */ /* 0x0005ec0000008000 */
[----:B--2---:R-:W2:Y:S01]  /*2d20*/  FENCE.VIEW.ASYNC.S ;  /* 0x00000000000073c6 */ /* 0x004ea20000000000 */
[----:B------:R-:W-:Y:S01]  /*2d30*/  SEL R11, R11, RZ, P1 ;  /* 0x000000ff0b0b7207 */ /* 0x000fe20000800000 */
[----:B--2---:R2:W-:Y:S01]  /*2d40*/  SYNCS.ARRIVE.TRANS64.RED.A1T0 RZ, [R0+URZ], RZ ;  /* 0x000000ff00ff79a7 */ /* 0x0045e200081004ff */
[----:B-1----:R-:W-:-:S02]  /*2d50*/  LOP3.LUT P3, RZ, R6, 0x1, RZ, 0xc0, !PT ;  /* 0x0000000106ff7812 */ /* 0x002fc4000786c0ff */
[----:B------:R-:W-:-:S04]  /*2d60*/  SEL R4, RZ, 0x1, P1 ;  /* 0x00000001ff047807 */ /* 0x000fc80000800000 */
[----:B------:R-:W-:Y:S02]  /*2d70*/  LOP3.LUT R9, R9, R4, RZ, 0x3c, !PT ;  /* 0x0000000409097212 */ /* 0x000fe400078e3cff */
[----:B--2---:R-:W-:-:S04]  /*2d80*/  SEL R0, RZ, 0x1, P0 ;  /* 0x00000001ff007807 */ /* 0x004fc80000000000 */
[----:B------:R-:W-:Y:S01]  /*2d90*/  LOP3.LUT R8, R8, R0, RZ, 0x3c, !PT ;  /* 0x0000000008087212 */ /* 0x000fe200078e3cff */
[----:B------:R-:W-:Y:S06]  /*2da0*/  @P3 BRA `(.L_x_51) ;  /* 0xfffffffc002c3947 */ /* 0x000fec000383ffff */
[----:B------:R-:W-:Y:S01]  /*2db0*/  ULEA UR5, UR6, UR37, 0x3 ;  /* 0x0000002506057291 */ /* 0x000fe2000f8e18ff */
[----:B------:R-:W-:-:S08]  /*2dc0*/  SHF.L.U32 R2, R12, 0x1f, RZ ;  /* 0x0000001f0c027819 */ /* 0x000fd000000006ff */
[----:B------:R-:W1:Y:S02]  /*2dd0*/  SYNCS.PHASECHK.TRANS64 P0, [UR5+0xa0], R2 ;  /* 0x0000a002ff0075a7 */ /* 0x000e640008001005 */
[----:B-1----:R-:W-:Y:S05]  /*2de0*/  @P0 BRA `(.L_x_52) ;  /* 0x0000000000080947 */ /* 0x002fea0003800000 */
[----:B------:R-:W1:Y:S02]  /*2df0*/  SYNCS.PHASECHK.TRANS64.TRYWAIT P0, [UR5+0xa0], R2 ;  /* 0x0000a002ff0075a7 */ /* 0x000e640008001105 */
[----:B-1----:R-:W-:Y:S05]  /*2e00*/  @!P0 BRA `(.L_x_53) ;  /* 0x0000007c00488947 */ /* 0x002fea0003800000 */
.L_x_52:
[----:B------:R-:W-:-:S04]  /*2e10*/  UIADD3 UR4, UPT, UPT, UR6, 0x1, URZ ;  /* 0x0000000106047890 */ /* 0x000fc8000fffe0ff */
[----:B------:R-:W-:-:S04]  /*2e20*/  UISETP.NE.AND UP0, UPT, UR4, 0x2, UPT ;  /* 0x000000020400788c */ /* 0x000fc8000bf05270 */
[----:B------:R-:W-:Y:S02]  /*2e30*/  USEL UR7, URZ, 0x1, UP0 ;  /* 0x00000001ff077887 */ /* 0x000fe40008000000 */
[----:B------:R-:W-:-:S04]  /*2e40*/  USEL UR4, UR4, URZ, UP0 ;  /* 0x000000ff04047287 */ /* 0x000fc80008000000 */
[----:B------:R-:W-:Y:S01]  /*2e50*/  ULEA UR4, UR4, UR37, 0x3 ;  /* 0x0000002504047291 */ /* 0x000fe2000f8e18ff */
[----:B-1----:R-:W-:-:S04]  /*2e60*/  LOP3.LUT R2, R12, UR7, RZ, 0x3c, !PT ;  /* 0x000000070c027c12 */ /* 0x002fc8000f8e3cff */
[----:B------:R-:W-:-:S04]  /*2e70*/  SHF.L.U32 R0, R2, 0x1f, RZ ;  /* 0x0000001f02007819 */ /* 0x000fc800000006ff */
[----:B------:R-:W1:Y:S02]  /*2e80*/  SYNCS.PHASECHK.TRANS64 P0, [UR4+0xa0], R0 ;  /* 0x0000a000ff0075a7 */ /* 0x000e640008001004 */
[----:B-1----:R-:W-:Y:S05]  /*2e90*/  @P0 EXIT ;  /* 0x000000000000094d */ /* 0x002fea0003800000 */
[----:B------:R-:W-:Y:S02]  /*2ea0*/  SHF.L.U32 R2, R2, 0x1f, RZ ;  /* 0x0000001f02027819 */ /* 0x000fe400000006ff */
[----:B------:R-:W-:-:S07]  /*2eb0*/  MOV R0, UR4 ;  /* 0x0000000400007c02 */ /* 0x000fce0008000f00 */
.L_x_54:
[----:B-1----:R1:W2:Y:S02]  /*2ec0*/  SYNCS.PHASECHK.TRANS64.TRYWAIT P0, [R0+URZ+0xa0], R2 ;  /* 0x0000a002000075a7 */ /* 0x0022a400080011ff */
[----:B--2---:R-:W-:Y:S05]  /*2ed0*/  @!P0 NANOSLEEP.SYNCS 0x989680 ;  /* 0x009896800000895d */ /* 0x004fea0003900000 */
[----:B------:R-:W2:Y:S02]  /*2ee0*/  @!P0 SYNCS.PHASECHK.TRANS64 P0, [R0+URZ+0xa0], R2 ;  /* 0x0000a002000085a7 */ /* 0x000ea400080010ff */
[----:B--2---:R-:W-:Y:S05]  /*2ef0*/  @P0 EXIT ;  /* 0x000000000000094d */ /* 0x004fea0003800000 */
[----:B------:R-:W-:Y:S05]  /*2f00*/  BRA `(.L_x_54) ;  /* 0xfffffffc00ec7947 */ /* 0x000fea000383ffff */
.L_x_47:
[----:B------:R-:W-:Y:S05]  /*2f10*/  BRA.U UP4, `(.L_x_55) ;  /* 0x0000001504487547 */ /* 0x000fea000b800000 */
[----:B------:R-:W-:Y:S01]  /*2f20*/  UMOV UR6, 0x40 ;  /* 0x0000004000067882 */ /* 0x000fe20000000000 */
[----:B------:R-:W-:Y:S01]  /*2f30*/  NOP ;  /* 0x0000000000007918 */ /* 0x000fe20000000000 */
[----:B------:R-:W-:Y:S01]  /*2f40*/  ULEA UR6, UR37, UR6, 0x18 ;  /* 0x0000000625067291 */ /* 0x000fe2000f8ec0ff */
[----:B------:R-:W-:Y:S02]  /*2f50*/  UMOV UR7, 0x400 ;  /* 0x0000040000077882 */ /* 0x000fe40000000000 */
[----:B------:R-:W-:-:S06]  /*2f60*/  ULEA UR37, UR37, UR7, 0x18 ;  /* 0x0000000725257291 */ /* 0x000fcc000f8ec0ff */
[----:B------:R-:W1:Y:S02]  /*2f70*/  LDS.U8 R2, [UR6+0x1c] ;  /* 0x00001c06ff027984 */ /* 0x000e640008000000 */
[----:B-1----:R-:W-:-:S13]  /*2f80*/  ISETP.NE.AND P0, PT, R2, RZ, PT ;  /* 0x000000ff0200720c */ /* 0x002fda0003f05270 */
[----:B------:R-:W-:Y:S05]  /*2f90*/  @P0 BRA `(.L_x_56) ;  /* 0x0000000400080947 */ /* 0x000fea0003800000 */
[----:B------:R-:W-:Y:S02]  /*2fa0*/  UISETP.NE.U32.AND UP0, UPT, UR5, 0x1, UPT ;  /* 0x000000010500788c */ /* 0x000fe4000bf05070 */
[----:B------:R-:W-:-:S07]  /*2fb0*/  UIADD3 UR8, UPT, UPT, UR6, 0x8, URZ ;  /* 0x0000000806087890 */ /* 0x000fce000fffe0ff */
[----:B------:R-:W-:Y:S05]  /*2fc0*/  BRA.U !UP0, `(.L_x_57) ;  /* 0x00000001089c7547 */ /* 0x000fea000b800000 */
[----:B------:R-:W-:Y:S01]  /*2fd0*/  ELECT P0, URZ, PT ;  /* 0x0000000000ff782f */ /* 0x000fe20003800000 */
[----:B------:R-:W-:-:S12]  /*2fe0*/  BSSY B0, `(.L_x_57) ;  /* 0x0000025000007945 */ /* 0x000fd80003800000 */
[----:B------:R-:W-:Y:S05]  /*2ff0*/  @!P0 BRA `(.L_x_58) ;  /* 0x00000000008c8947 */ /* 0x000fea0003800000 */
[----:B------:R-:W-:-:S05]  /*3000*/  UMOV UR7, 0x10 ;  /* 0x0000001000077882 */ /* 0x000fca0000000000 */
[----:B------:R-:W-:Y:S04]  /*3010*/  DEPBAR.LE SB1, 0x36 ;  /* 0x00009d800000791a */ /* 0x000fe80000000000 */
[----:B------:R-:W1:Y:S02]  /*3020*/  UTCATOMSWS.2CTA.FIND_AND_SET.ALIGN UP1, UR7, UR7 ;  /* 0x00000007000775e3 */ /* 0x000e640008220800 */
[----:B-1----:R-:W-:Y:S01]  /*3030*/  MOV R10, UR7 ;  /* 0x00000007000a7c02 */ /* 0x002fe20008000f00 */
[----:B------:R-:W-:Y:S06]  /*3040*/  BRA.U UP1, `(.L_x_59) ;  /* 0x0000000101187547 */ /* 0x000fec000b800000 */
.L_x_60:
[----:B------:R-:W-:Y:S05]  /*3050*/  NANOSLEEP 0x64 ;  /* 0x000000640000795d */ /* 0x000fea0003800000 */
[----:B------:R-:W-:-:S05]  /*3060*/  UMOV UR7, 0x10 ;  /* 0x0000001000077882 */ /* 0x000fca0000000000 */
[----:B------:R-:W-:Y:S04]  /*3070*/  DEPBAR.LE SB1, 0x36 ;  /* 0x00009d800000791a */ /* 0x000fe80000000000 */
[----:B------:R-:W1:Y:S02]  /*3080*/  UTCATOMSWS.2CTA.FIND_AND_SET.ALIGN UP1, UR7, UR7 ;  /* 0x00000007000775e3 */ /* 0x000e640008220800 */
[----:B-1----:R-:W-:Y:S01]  /*3090*/  MOV R10, UR7 ;  /* 0x00000007000a7c02 */ /* 0x002fe20008000f00 */
[----:B------:R-:W-:Y:S05]  /*30a0*/  BRA.U !UP1, `(.L_x_60) ;  /* 0xfffffffd09e87547 */ /* 0x000fea000b83ffff */
.L_x_59:
[----:B------:R-:W1:Y:S01]  /*30b0*/  LDS R5, [UR6+0x10] ;  /* 0x00001006ff057984 */ /* 0x000e620008000800 */
[----:B------:R-:W-:Y:S01]  /*30c0*/  IMAD.U32 R3, RZ, RZ, UR37 ;  /* 0x00000025ff037e24 */ /* 0x000fe2000f8e00ff */
[----:B------:R-:W-:-:S03]  /*30d0*/  MOV R2, UR4 ;  /* 0x0000000400027c02 */ /* 0x000fc60008000f00 */
[----:B------:R-:W-:Y:S01]  /*30e0*/  VIADD R3, R3, 0x140 ;  /* 0x0000014003037836 */ /* 0x000fe20000000000 */
[----:B-1----:R-:W-:-:S04]  /*30f0*/  SHF.L.U32 R5, R5, 0x1f, RZ ;  /* 0x0000001f05057819 */ /* 0x002fc800000006ff */
[----:B------:R-:W1:Y:S02]  /*3100*/  SYNCS.PHASECHK.TRANS64.TRYWAIT P0, [UR6+0x8], R5 ;  /* 0x00000805ff0075a7 */ /* 0x000e640008001106 */
[----:B-1----:R-:W-:Y:S05]  /*3110*/  @P0 BRA `(.L_x_61) ;  /* 0x0000000000080947 */ /* 0x002fea0003800000 */
[----:B------:R-:W1:Y:S02]  /*3120*/  SYNCS.PHASECHK.TRANS64.TRYWAIT P0, [UR6+0x8], R5 ;  /* 0x00000805ff0075a7 */ /* 0x000e640008001106 */
[----:B-1----:R-:W-:Y:S05]  /*3130*/  @!P0 BRA `(.L_x_62) ;  /* 0x0000007800948947 */ /* 0x002fea0003800000 */
.L_x_61:
[----:B-1----:R-:W-:Y:S01]  /*3140*/  HFMA2 R4, -RZ, RZ, 0, 5.9604644775390625e-08 ;  /* 0x00000001ff047431 */ /* 0x002fe200000001ff */
[----:B------:R-:W-:Y:S01]  /*3150*/  UPRMT UR7, UR4, 0x654, UR8 ;  /* 0x0000065404077896 */ /* 0x000fe20008000008 */
[----:B------:R-:W-:Y:S01]  /*3160*/  IMAD.MOV.U32 R7, RZ, RZ, 0xffff ;  /* 0x0000ffffff077424 */ /* 0x000fe200078e00ff */
[----:B------:R-:W-:Y:S01]  /*3170*/  PRMT R2, R2, 0x654, R3 ;  /* 0x0000065402027816 */ /* 0x000fe20000000003 */
[----:B------:R-:W-:Y:S02]  /*3180*/  IMAD.MOV.U32 R5, RZ, RZ, 0x4 ;  /* 0x00000004ff057424 */ /* 0x000fe400078e00ff */
[----:B------:R-:W-:Y:S01]  /*3190*/  IMAD.SHL.U32 R9, R10, 0x20, RZ ;  /* 0x000000200a097824 */ /* 0x000fe200078e00ff */
[----:B------:R-:W-:Y:S02]  /*31a0*/  MOV R3, UR7 ;  /* 0x0000000700037c02 */ /* 0x000fe40008000f00 */
[-C--:B------:R-:W-:Y:S01]  /*31b0*/  SHF.L.U32 R7, R7, R10.reuse, RZ ;  /* 0x0000000a07077219 */ /* 0x080fe200000006ff */
[----:B------:R1:W-:Y:S01]  /*31c0*/  SYNCS.ARRIVE.TRANS64.RED RZ, [UR7], R5 ;  /* 0x00000005ffff79a7 */ /* 0x0003e20008000407 */
[----:B------:R-:W-:Y:S01]  /*31d0*/  SHF.L.U32 R6, R4, R10, RZ ;  /* 0x0000000a04067219 */ /* 0x000fe200000006ff */
[----:B------:R1:W-:Y:S04]  /*31e0*/  STS [UR37+0x140], R9 ;  /* 0x00014009ff007988 */ /* 0x0003e80008000825 */
[----:B------:R1:W-:Y:S04]  /*31f0*/  STAS [R2.64], R10 ;  /* 0x0000000a02007dbd */ /* 0x0003e8000c0008ff */
[----:B------:R1:W-:Y:S04]  /*3200*/  ATOMS.OR RZ, [UR6+0x14], R7 ;  /* 0x00001407ffff798c */ /* 0x0003e8000b000006 */
[----:B------:R1:W-:Y:S04]  /*3210*/  ATOMS.OR RZ, [UR6+0x18], R6 ;  /* 0x00001806ffff798c */ /* 0x0003e8000b000006 */
[----:B------:R1:W-:Y:S02]  /*3220*/  ATOMS.XOR RZ, [UR6+0x10], R4 ;  /* 0x00001004ffff798c */ /* 0x0003e4000b800006 */
.L_x_58:
[----:B------:R-:W-:Y:S05]  /*3230*/  BSYNC B0 ;  /* 0x0000000000007941 */ /* 0x000fea0003800000 */
.L_x_57:
[----:B------:R-:W-:Y:S05]  /*3240*/  BRA.U UP0, `(.L_x_63) ;  /* 0x00000001006c7547 */ /* 0x000fea000b800000 */
[----:B------:R-:W-:-:S03]  /*3250*/  UMOV UR7, 0xffffffff ;  /* 0xffffffff00077882 */ /* 0x000fc60000000000 */
[----:B------:R-:W-:Y:S05]  /*3260*/  BRA.DIV UR7, `(.L_x_64) ;  /* 0x0000007a07607947 */ /* 0x000fea000b800000 */
[----:B------:R-:W-:-:S13]  /*3270*/  ELECT P6, URZ, PT ;  /* 0x0000000000ff782f */ /* 0x000fda00038c0000 */
.L_x_202:
[----:B------:R-:W-:Y:S05]  /*3280*/  @!P6 BRA `(.L_x_63) ;  /* 0x00000000005ce947 */ /* 0x000fea0003800000 */
[----:B-1----:R-:W1:Y:S02]  /*3290*/  LDS R3, [UR6+0x10] ;  /* 0x00001006ff037984 */ /* 0x002e640008000800 */
[----:B-1----:R-:W-:-:S04]  /*32a0*/  SHF.L.U32 R3, R3, 0x1f, RZ ;  /* 0x0000001f03037819 */ /* 0x002fc800000006ff */
[----:B------:R-:W1:Y:S02]  /*32b0*/  SYNCS.PHASECHK.TRANS64.TRYWAIT P0, [UR6+0x8], R3 ;  /* 0x00000803ff0075a7 */ /* 0x000e640008001106 */
[----:B-1----:R-:W-:Y:S05]  /*32c0*/  @P0 BRA `(.L_x_65) ;  /* 0x0000000000080947 */ /* 0x002fea0003800000 */
[----:B------:R-:W1:Y:S02]  /*32d0*/  SYNCS.PHASECHK.TRANS64.TRYWAIT P0, [UR6+0x8], R3 ;  /* 0x00000803ff0075a7 */ /* 0x000e640008001106 */
[----:B-1----:R-:W-:Y:S05]  /*32e0*/  @!P0 BRA `(.L_x_66) ;  /* 0x0000007800608947 */ /* 0x002fea0003800000 */
.L_x_65:
[----:B------:R-:W2:Y:S01]  /*32f0*/  LDS R5, [UR37+0x140] ;  /* 0x00014025ff057984 */ /* 0x000ea20008000800 */
[----:B-1----:R-:W-:Y:S02]  /*3300*/  HFMA2 R2, -RZ, RZ, 0, 5.9604644775390625e-08 ;  /* 0x00000001ff027431 */ /* 0x002fe400000001ff */
[----:B------:R-:W-:Y:S01]  /*3310*/  IMAD.MOV.U32 R3, RZ, RZ, 0xffff ;  /* 0x0000ffffff037424 */ /* 0x000fe200078e00ff */
[----:B------:R-:W-:Y:S01]  /*3320*/  UPRMT UR7, UR4, 0x654, UR8 ;  /* 0x0000065404077896 */ /* 0x000fe20008000008 */
[----:B--2---:R-:W-:-:S03]  /*3330*/  IMAD.SHL.U32 R4, R5, 0x20, RZ ;  /* 0x0000002005047824 */ /* 0x004fc600078e00ff */
[-C--:B------:R-:W-:Y:S02]  /*3340*/  SHF.L.U32 R3, R3, R5.reuse, RZ ;  /* 0x0000000503037219 */ /* 0x080fe400000006ff */
[----:B------:R-:W-:Y:S01]  /*3350*/  SHF.L.U32 R5, R2, R5, RZ ;  /* 0x0000000502057219 */ /* 0x000fe200000006ff */
[----:B------:R2:W-:Y:S04]  /*3360*/  STS [UR37+0x140], R4 ;  /* 0x00014004ff007988 */ /* 0x0005e80008000825 */
[----:B------:R2:W-:Y:S04]  /*3370*/  ATOMS.OR RZ, [UR6+0x14], R3 ;  /* 0x00001403ffff798c */ /* 0x0005e8000b000006 */
[----:B------:R2:W-:Y:S01]  /*3380*/  ATOMS.OR RZ, [UR6+0x18], R5 ;  /* 0x00001805ffff798c */ /* 0x0005e2000b000006 */
[----:B------:R-:W-:Y:S03]  /*3390*/  SYNCS.ARRIVE.TRANS64.RED.A1T0 RZ, [UR7], RZ ;  /* 0x000000ffffff79a7 */ /* 0x000fe60008100407 */
[----:B------:R2:W-:Y:S01]  /*33a0*/  ATOMS.XOR RZ, [UR6+0x10], R2 ;  /* 0x00001002ffff798c */ /* 0x0005e2000b800006 */
[----:B------:R-:W-:Y:S05]  /*33b0*/  BRA `(.L_x_63) ;  /* 0x0000000000107947 */ /* 0x000fea0003800000 */
.L_x_56:
[----:B------:R-:W-:-:S05]  /*33c0*/  MOV R2, 0xffffffff ;  /* 0xffffffff00027802 */ /* 0x000fca0000000f00 */
[----:B------:R1:W-:Y:S02]  /*33d0*/  STS [UR37+0x140], R2 ;  /* 0x00014002ff007988 */ /* 0x0003e40008000825 */
[----:B-1----:R-:W-:Y:S02]  /*33e0*/  MOV R2, 0x3400 ;  /* 0x0000340000027802 */ /* 0x002fe40000000f00 */
[----:B-----5:R-:W-:Y:S05]  /*33f0*/  CALL.REL.NOINC `($__internal_1_$__cuda_sm10x_tcgen05_guardrail_trap_phase_invalid_during_alloc) ;  /* 0x0000008000e47944 */ /* 0x020fea0003c00000 */
.L_x_63:
[----:B------:R-:W-:Y:S05]  /*3400*/  WARPSYNC.ALL ;  /* 0x0000000000007948 */ /* 0x000fea0003800000 */
[----:B------:R-:W3:Y:S01]  /*3410*/  S2UR UR7, SR_CgaCtaId ;  /* 0x00000000000779c3 */ /* 0x000ee20000008800 */
[----:B------:R-:W-:Y:S01]  /*3420*/  UMOV UR6, 0x400 ;  /* 0x0000040000067882 */ /* 0x000fe20000000000 */
[----:B------:R-:W-:-:S06]  /*3430*/  NOP ;  /* 0x0000000000007918 */ /* 0x000fcc0000000000 */
[----:B------:R-:W-:Y:S06]  /*3440*/  BAR.ARV 0x6, 0xa0 ;  /* 0x0182800000007b1d */ /* 0x000fec0000002000 */
[----:B------:R-:W4:Y:S01]  /*3450*/  LDCU UR8, c[0x0][0x38c] ;  /* 0x00007180ff0877ac */ /* 0x000f220008000800 */
[----:B------:R-:W-:Y:S01]  /*3460*/  LOP3.LUT R0, R0, 0xffff, RZ, 0xc0, !PT ;  /* 0x0000ffff00007812 */ /* 0x000fe200078ec0ff */
[----:B-1----:R-:W-:Y:S01]  /*3470*/  IMAD.MOV.U32 R9, RZ, RZ, 0x1 ;  /* 0x00000001ff097424 */ /* 0x002fe200078e00ff */
[----:B------:R-:W-:Y:S01]  /*3480*/  LOP3.LUT R8, R8, 0xffff, RZ, 0xc0, !PT ;  /* 0x0000ffff08087812 */ /* 0x000fe200078ec0ff */
[----:B------:R-:W-:Y:S01]  /*3490*/  UMOV UR19, URZ ;  /* 0x000000ff00137c82 */ /* 0x000fe20008000000 */
[----:B------:R-:W-:Y:S01]  /*34a0*/  R2UR UR10, R0 ;  /* 0x00000000000a72ca */ /* 0x000fe200000e0000 */
[----:B------:R-:W-:Y:S01]  /*34b0*/  UMOV UR18, URZ ;  /* 0x000000ff00127c82 */ /* 0x000fe20008000000 */
[----:B------:R-:W-:Y:S01]  /*34c0*/  R2UR UR11, R8 ;  /* 0x00000000080b72ca */ /* 0x000fe200000e0000 */
[----:B------:R-:W-:Y:S01]  /*34d0*/  IMAD.MOV.U32 R8, RZ, RZ, RZ ;  /* 0x000000ffff087224 */ /* 0x000fe200078e00ff */
[----:B------:R-:W-:Y:S01]  /*34e0*/  UMOV UR17, URZ ;  /* 0x000000ff00117c82 */ /* 0x000fe20008000000 */
[----:B---3--:R-:W-:-:S02]  /*34f0*/  ULEA UR7, UR7, UR6, 0x18 ;  /* 0x0000000607077291 */ /* 0x008fc4000f8ec0ff */
[----:B------:R-:W-:Y:S02]  /*3500*/  UISETP.NE.AND UP2, UPT, UR5, URZ, UPT ;  /* 0x000000ff0500728c */ /* 0x000fe4000bf45270 */
[----:B------:R-:W-:Y:S02]  /*3510*/  UIADD3 UR12, UPT, UPT, UR7, 0x8400, URZ ;  /* 0x00008400070c7890 */ /* 0x000fe4000fffe0ff */
[----:B------:R-:W-:Y:S02]  /*3520*/  UIADD3 UR13, UPT, UPT, UR7, 0x28400, URZ ;  /* 0x00028400070d7890 */ /* 0x000fe4000fffe0ff */
[----:B----4-:R-:W-:Y:S01]  /*3530*/  UIADD3 UR8, UPT, UPT, UR8, 0x3f, URZ ;  /* 0x0000003f08087890 */ /* 0x010fe2000fffe0ff */
[----:B--2---:R-:W1:Y:S01]  /*3540*/  LDS R2, [UR7+0x140] ;  /* 0x00014007ff027984 */ /* 0x004e620008000800 */
[----:B------:R-:W-:Y:S02]  /*3550*/  USHF.R.U32.HI UR12, URZ, 0x4, UR12 ;  /* 0x00000004ff0c7899 */ /* 0x000fe4000801160c */
[----:B------:R-:W-:-:S02]  /*3560*/  USHF.R.S32.HI UR6, URZ, 0x1f, UR8 ;  /* 0x0000001fff067899 */ /* 0x000fc40008011408 */
[----:B------:R-:W-:Y:S02]  /*3570*/  USHF.R.U32.HI UR13, URZ, 0x4, UR13 ;  /* 0x00000004ff0d7899 */ /* 0x000fe4000801160d */
[----:B------:R-:W-:Y:S02]  /*3580*/  ULEA.HI UR6, UR6, UR8, URZ, 0x6 ;  /* 0x0000000806067291 */ /* 0x000fe4000f8f30ff */
[----:B------:R-:W-:Y:S02]  /*3590*/  ULOP3.LUT UR12, UR12, 0x3fff, URZ, 0xc0, !UPT ;  /* 0x00003fff0c0c7892 */ /* 0x000fe4000f8ec0ff */
[----:B------:R-:W-:Y:S02]  /*35a0*/  USHF.R.S32.HI UR6, URZ, 0x6, UR6 ;  /* 0x00000006ff067899 */ /* 0x000fe40008011406 */
[----:B------:R-:W-:Y:S02]  /*35b0*/  ULOP3.LUT UR13, UR13, 0x3fff, URZ, 0xc0, !UPT ;  /* 0x00003fff0d0d7892 */ /* 0x000fe4000f8ec0ff */
[----:B------:R-:W-:Y:S01]  /*35c0*/  UISETP.LT.AND UP0, UPT, UR6, 0x1, UPT ;  /* 0x000000010600788c */ /* 0x000fe2000bf01270 */
[----:B------:R-:W-:Y:S01]  /*35d0*/  UMOV UR36, 0x0 ;  /* 0x0000000000247882 */ /* 0x000fe20000000000 */
        /* <DEDUP_REMOVED lines=9> */
[----:B------:R-:W-:-:S02]  /*3670*/  ULOP3.LUT UR12, UR12, 0x10000, URZ, 0xfc, !UPT ;  /* 0x000100000c0c7892 */ /* 0x000fc4000f8efcff */
[----:B------:R-:W-:Y:S02]  /*3680*/  ULOP3.LUT UR13, UR13, 0x10000, URZ, 0xfc, !UPT ;  /* 0x000100000d0d7892 */ /* 0x000fe4000f8efcff */
[----:B------:R-:W-:Y:S01]  /*3690*/  USEL UR20, UR6, 0x1, !UP0 ;  /* 0x0000000106147887 */ /* 0x000fe2000c000000 */
[----:B------:R-:W-:Y:S01]  /*36a0*/  UMOV UR26, 0x0 ;  /* 0x00000000001a7882 */ /* 0x000fe20000000000 */
[----:B------:R-:W-:Y:S01]  /*36b0*/  UMOV UR27, 0x10200910 ;  /* 0x10200910001b7882 */ /* 0x000fe20000000000 */
[----:B------:R-:W-:Y:S01]  /*36c0*/  UMOV UR24, 0x0 ;  /* 0x0000000000187882 */ /* 0x000fe20000000000 */
[----:B------:R-:W-:Y:S01]  /*36d0*/  UMOV UR25, 0x10200910 ;  /* 0x1020091000197882 */ /* 0x000fe20000000000 */
[----:B------:R-:W-:Y:S01]  /*36e0*/  UMOV UR22, 0x0 ;  /* 0x0000000000167882 */ /* 0x000fe20000000000 */
[----:B------:R-:W-:Y:S01]  /*36f0*/  UMOV UR23, 0x10200910 ;  /* 0x1020091000177882 */ /* 0x000fe20000000000 */
[----:B-1----:R-:W-:Y:S02]  /*3700*/  R2UR UR21, R2 ;  /* 0x00000000021572ca */ /* 0x002fe400000e0000 */
[----:B------:R-:W-:-:S13]  /*3710*/  CS2R R2, SRZ ;  /* 0x0000000000027805 */ /* 0x000fda000001ff00 */
.L_x_74:
[C---:B------:R-:W-:Y:S02]  /*3720*/  LEA R0, R8.reuse, UR7, 0x3 ;  /* 0x0000000708007c11 */ /* 0x040fe4000f8e18ff */
[----:B------:R-:W-:Y:S02]  /*3730*/  SHF.L.U32 R4, R3, 0x1f, RZ ;  /* 0x0000001f03047819 */ /* 0x000fe400000006ff */
[----:B------:R-:W-:Y:S02]  /*3740*/  LEA R5, R8, UR7, 0x4 ;  /* 0x0000000708057c11 */ /* 0x000fe4000f8e20ff */
[----:B------:R-:W1:Y:S02]  /*3750*/  SYNCS.PHASECHK.TRANS64.TRYWAIT P0, [R0+URZ+0x90], R4 ;  /* 0x00009004000075a7 */ /* 0x000e6400080011ff */
[----:B-1-3--:R-:W-:Y:S05]  /*3760*/  @!P0 BRA `(.L_x_67) ;  /* 0x0000007400588947 */ /* 0x00afea0003800000 */
.L_x_203:
[----:B-1----:R-:W1:Y:S01]  /*3770*/  LDS.128 R4, [R5+0x120] ;  /* 0x0001200005047984 */ /* 0x002e620000000c00 */
[----:B------:R-:W-:Y:S02]  /*3780*/  VIADD R0, R0, 0xa0 ;  /* 0x000000a000007836 */ /* 0x000fe40000000000 */
[----:B------:R-:W-:Y:S01]  /*3790*/  VIADD R8, R8, 0x1 ;  /* 0x0000000108087836 */ /* 0x000fe20000000000 */
[----:B------:R-:W-:Y:S01]  /*37a0*/  @!PT LDS RZ, [RZ] ;  /* 0x00000000fffff984 */ /* 0x000fe20000000800 */
[----:B------:R-:W-:Y:S01]  /*37b0*/  @!PT LDS RZ, [RZ] ;  /* 0x00000000fffff984 */ /* 0x000fe20000000800 */
[----:B------:R-:W-:Y:S01]  /*37c0*/  @!PT LDS RZ, [RZ] ;  /* 0x00000000fffff984 */ /* 0x000fe20000000800 */
[----:B------:R-:W-:Y:S01]  /*37d0*/  @!PT LDS RZ, [RZ] ;  /* 0x00000000fffff984 */ /* 0x000fe20000000800 */
[----:B------:R2:W-:Y:S06]  /*37e0*/  MEMBAR.ALL.CTA ;  /* 0x0000000000007992 */ /* 0x0005ec0000008000 */
[----:B--2---:R-:W2:Y:S01]  /*37f0*/  FENCE.VIEW.ASYNC.S ;  /* 0x00000000000073c6 */ /* 0x004ea20000000000 */
[----:B------:R-:W-:-:S04]  /*3800*/  PRMT R0, RZ, 0x654, R0 ;  /* 0x00000654ff007816 */ /* 0x000fc80000000000 */
[----:B--2---:R2:W-:Y:S01]  /*3810*/  SYNCS.ARRIVE.TRANS64.RED.A1T0 RZ, [R0+URZ], RZ ;  /* 0x000000ff00ff79a7 */ /* 0x0045e200081004ff */
[----:B-1----:R-:W-:Y:S01]  /*3820*/  LOP3.LUT P1, RZ, R6, 0x1, RZ, 0xc0, !PT ;  /* 0x0000000106ff7812 */ /* 0x002fe2000782c0ff */
[----:B--2---:R-:W-:-:S12]  /*3830*/  BRA.U UP2, `(.L_x_68) ;  /* 0x0000000502587547 */ /* 0x004fd8000b800000 */
[----:B------:R-:W1:Y:S01]  /*3840*/  LDCU UR8, c[0x0][0x38c] ;  /* 0x00007180ff0877ac */ /* 0x000e620008000800 */
[----:B------:R-:W-:Y:S02]  /*3850*/  PLOP3.LUT P2, PT, PT, PT, PT, 0x80, 0x8 ;  /* 0x000000000008781c */ /* 0x000fe40003f4f070 */
[----:B------:R-:W-:Y:S01]  /*3860*/  SHF.L.U32 R4, R9, 0x1f, RZ ;  /* 0x0000001f09047819 */ /* 0x000fe200000006ff */
[----:B-1----:R-:W-:Y:S02]  /*3870*/  UISETP.GE.AND UP0, UPT, UR8, 0x1, UPT ;  /* 0x000000010800788c */ /* 0x002fe4000bf06270 */
[----:B------:R-:W-:-:S04]  /*3880*/  ULEA UR8, UR19, UR7, 0x3 ;  /* 0x0000000713087291 */ /* 0x000fc8000f8e18ff */
[----:B------:R-:W-:-:S05]  /*3890*/  PLOP3.LUT P0, PT, PT, PT, UP0, 0x80, 0x8 ;  /* 0x000000000008781c */ /* 0x000fca0003f0f008 */
[----:B------:R-:W-:-:S08]  /*38a0*/  @UP0 ULEA UR9, UR18, UR7, 0x3 ;  /* 0x0000000712090291 */ /* 0x000fd0000f8e18ff */
[----:B------:R-:W-:-:S04]  /*38b0*/  @P0 SHF.L.U32 R0, R2, 0x1f, RZ ;  /* 0x0000001f02000819 */ /* 0x000fc800000006ff */
[----:B------:R1:W2:Y:S01]  /*38c0*/  @P0 SYNCS.PHASECHK.TRANS64.TRYWAIT P2, [UR9], R0 ;  /* 0x00000000ff0005a7 */ /* 0x0002a20008041109 */
[----:B------:R-:W-:Y:S01]  /*38d0*/  ULEA UR9, UR19, UR21, 0x7 ;  /* 0x0000001513097291 */ /* 0x000fe2000f8e38ff */
[----:B------:R-:W3:Y:S02]  /*38e0*/  SYNCS.PHASECHK.TRANS64.TRYWAIT P0, [UR8+0xd0], R4 ;  /* 0x0000d004ff0075a7 */ /* 0x000ee40008001108 */
[----:B-123--:R-:W-:Y:S09]  /*38f0*/  @!P0 BRA `(.L_x_69) ;  /* 0x0000007400088947 */ /* 0x00eff20003800000 */
.L_x_205:
[----:B------:R-:W-:Y:S01]  /*3900*/  UMOV UR16, UR17 ;  /* 0x0000001100107c82 */ /* 0x000fe20008000000 */
[----:B------:R-:W-:Y:S05]  /*3910*/  BRA.U !UP0, `(.L_x_70) ;  /* 0x0000000508107547 */ /* 0x000fea000b800000 */
[----:B------:R-:W-:Y:S02]  /*3920*/  UIADD3 UR16, UPT, UPT, UR20, UR17, URZ ;  /* 0x0000001114107290 */ /* 0x000fe4000fffe0ff */
[----:B------:R-:W-:Y:S01]  /*3930*/  UPLOP3.LUT UP3, UPT, UPT, UPT, UPT, 0x40, 0x4 ;  /* 0x000000000004789c */ /* 0x000fe20003f6e870 */
[----:B------:R-:W-:Y:S01]  /*3940*/  UMOV UR15, UR6 ;  /* 0x00000006000f7c82 */ /* 0x000fe20008000000 */
[----:B------:R-:W-:-:S09]  /*3950*/  UMOV UR58, UR18 ;  /* 0x00000012003a7c82 */ /* 0x000fd20008000000 */
.L_x_73:
[----:B--2---:R-:W-:Y:S01]  /*3960*/  ULEA UR14, UR58, UR7, 0x3 ;  /* 0x000000073a0e7291 */ /* 0x004fe2000f8e18ff */
[----:B---3--:R-:W-:Y:S11]  /*3970*/  @P2 BRA `(.L_x_71) ;  /* 0x00000000000c2947 */ /* 0x008ff60003800000 */
[----:B-1----:R-:W-:Y:S04]  /*3980*/  SHF.L.U32 R4, R2, 0x1f, RZ ;  /* 0x0000001f02047819 */ /* 0x002fe800000006ff */
[----:B------:R-:W1:Y:S02]  /*3990*/  SYNCS.PHASECHK.TRANS64.TRYWAIT P0, [UR14], R4 ;  /* 0x00000004ff0075a7 */ /* 0x000e64000800110e */
[----:B-1----:R-:W-:Y:S05]  /*39a0*/  @!P0 BRA `(.L_x_72) ;  /* 0x0000007000f48947 */ /* 0x002fea0003800000 */
.L_x_71:
[----:B------:R-:W-:Y:S01]  /*39b0*/  UISETP.NE.AND UP0, UPT, UR15, 0x1, UPT ;  /* 0x000000010f00788c */ /* 0x000fe2000bf05270 */
[----:B------:R-:W-:Y:S01]  /*39c0*/  PLOP3.LUT P2, PT, PT, PT, PT, 0x80, 0x8 ;  /* 0x000000000008781c */ /* 0x000fe20003f4f070 */
[----:B------:R-:W-:Y:S02]  /*39d0*/  UIADD3 UR18, UPT, UPT, UR58, 0x1, URZ ;  /* 0x000000013a127890 */ /* 0x000fe4000fffe0ff */
[----:B------:R-:W-:Y:S02]  /*39e0*/  ULEA UR68, UR58, UR13, 0xa ;  /* 0x0000000d3a447291 */ /* 0x000fe4000f8e50ff */
[----:B------:R-:W-:Y:S01]  /*39f0*/  UISETP.NE.AND UP1, UPT, UR18, 0x4, UPT ;  /* 0x000000041200788c */ /* 0x000fe2000bf25270 */
[----:B------:R-:W-:Y:S01]  /*3a00*/  PLOP3.LUT P0, PT, PT, PT, UP0, 0x80, 0x8 ;  /* 0x000000000008781c */ /* 0x000fe20003f0f008 */
[----:B------:R-:W-:Y:S02]  /*3a10*/  ULEA UR66, UR58, UR12, 0xb ;  /* 0x0000000c3a427291 */ /* 0x000fe4000f8e58ff */
[----:B------:R-:W-:Y:S02]  /*3a20*/  USEL UR39, URZ, 0x1, UP1 ;  /* 0x00000001ff277887 */ /* 0x000fe40008800000 */
[----:B------:R-:W-:Y:S02]  /*3a30*/  USEL UR18, UR18, URZ, UP1 ;  /* 0x000000ff12127287 */ /* 0x000fe40008800000 */
[----:B------:R-:W-:Y:S02]  /*3a40*/  UIADD3 UR64, UPT, UPT, UR68, 0x2, URZ ;  /* 0x0000000244407890 */ /* 0x000fe4000fffe0ff */
[----:B------:R-:W-:Y:S01]  /*3a50*/  @UP0 ULEA UR38, UR18, UR7, 0x3 ;  /* 0x0000000712260291 */ /* 0x000fe2000f8e18ff */
[----:B------:R-:W-:Y:S01]  /*3a60*/  LOP3.LUT R2, R2, UR39, RZ, 0x3c, !PT ;  /* 0x0000002702027c12 */ /* 0x000fe2000f8e3cff */
[----:B------:R-:W-:Y:S02]  /*3a70*/  UIADD3 UR62, UPT, UPT, UR66, 0x2, URZ ;  /* 0x00000002423e7890 */ /* 0x000fe4000fffe0ff */
[----:B------:R-:W-:Y:S01]  /*3a80*/  UIADD3 UR60, UPT, UPT, UR68, 0x4, URZ ;  /* 0x00000004443c7890 */ /* 0x000fe2000fffe0ff */
[----:B-1----:R-:W-:Y:S01]  /*3a90*/  @P0 SHF.L.U32 R0, R2, 0x1f, RZ ;  /* 0x0000001f02000819 */ /* 0x002fe200000006ff */
[----:B------:R-:W-:Y:S02]  /*3aa0*/  UIADD3 UR58, UPT, UPT, UR66, 0x4, URZ ;  /* 0x00000004423a7890 */ /* 0x000fe4000fffe0ff */
[----:B------:R-:W-:Y:S01]  /*3ab0*/  UIADD3 UR56, UPT, UPT, UR68, 0x6, URZ ;  /* 0x0000000644387890 */ /* 0x000fe2000fffe0ff */
[----:B------:R2:W3:Y:S01]  /*3ac0*/  @P0 SYNCS.PHASECHK.TRANS64.TRYWAIT P2, [UR38], R0 ;  /* 0x00000000ff0005a7 */ /* 0x0004e20008041126 */
[----:B------:R-:W-:Y:S02]  /*3ad0*/  UIADD3 UR54, UPT, UPT, UR66, 0x6, URZ ;  /* 0x0000000642367890 */ /* 0x000fe4000fffe0ff */
        /* <DEDUP_REMOVED lines=10> */
[----:B------:R-:W-:Y:S02]  /*3b80*/  UIADD3 UR15, UPT, UPT, UR15, -0x1, URZ ;  /* 0xffffffff0f0f7890 */ /* 0x000fe4000fffe0ff */
[----:B------:R-:W-:Y:S01]  /*3b90*/  UISETP.NE.AND UP0, UPT, UR17, UR16, UPT ;  /* 0x000000101100728c */ /* 0x000fe2000bf05270 */
[----:B------:R-:W-:Y:S01]  /*3ba0*/  UMOV UR69, 0x40004040 ;  /* 0x4000404000457882 */ /* 0x000fe20000000000 */
[----:B------:R-:W-:Y:S01]  /*3bb0*/  UMOV UR67, 0x40004040 ;  /* 0x4000404000437882 */ /* 0x000fe20000000000 */
[----:B------:R-:W-:Y:S01]  /*3bc0*/  UMOV UR65, 0x40004040 ;  /* 0x4000404000417882 */ /* 0x000fe20000000000 */
[----:B------:R-:W-:Y:S01]  /*3bd0*/  UTCHMMA.2CTA gdesc[UR66], gdesc[UR68], tmem[UR9], tmem[UR36], idesc[UR37], UP3 ;  /* 0x00ff2444420075ea */ /* 0x000fe20009a00009 */
[----:B------:R-:W-:Y:S01]  /*3be0*/  UPLOP3.LUT UP3, UPT, UPT, UPT, UPT, 0x80, 0x8 ;  /* 0x000000000008789c */ /* 0x000fe20003f6f070 */
[----:B------:R-:W-:Y:S01]  /*3bf0*/  UMOV UR63, 0x40004040 ;  /* 0x40004040003f7882 */ /* 0x000fe20000000000 */
[----:B------:R-:W-:Y:S01]  /*3c00*/  UMOV UR61, 0x40004040 ;  /* 0x40004040003d7882 */ /* 0x000fe20000000000 */
[----:B------:R-:W-:Y:S01]  /*3c10*/  UTCHMMA.2CTA gdesc[UR62], gdesc[UR64], tmem[UR9], tmem[UR34], idesc[UR35], UPT ;  /* 0x00ff22403e0075ea */ /* 0x000fe2000ba00009 */
[----:B------:R-:W-:Y:S01]  /*3c20*/  UMOV UR59, 0x40004040 ;  /* 0x40004040003b7882 */ /* 0x000fe20000000000 */
[----:B------:R-:W-:Y:S01]  /*3c30*/  UMOV UR57, 0x40004040 ;  /* 0x4000404000397882 */ /* 0x000fe20000000000 */
[----:B------:R1:W-:Y:S01]  /*3c40*/  UTCHMMA.2CTA gdesc[UR58], gdesc[UR60], tmem[UR9], tmem[UR32], idesc[UR33], UPT ;  /* 0x00ff203c3a0075ea */ /* 0x0003e2000ba00009 */
        /* <DEDUP_REMOVED lines=11> */
[----:B------:R-:W-:Y:S01]  /*3d00*/  UMOV UR39, 0x40004040 ;  /* 0x4000404000277882 */ /* 0x000fe20000000000 */
[----:B------:R2:W-:Y:S01]  /*3d10*/  UTCHMMA.2CTA gdesc[UR42], gdesc[UR44], tmem[UR9], tmem[UR24], idesc[UR25], UPT ;  /* 0x00ff182c2a0075ea */ /* 0x0005e2000ba00009 */
[----:B------:R2:W-:Y:S01]  /*3d20*/  UTCHMMA.2CTA gdesc[UR38], gdesc[UR40], tmem[UR9], tmem[UR22], idesc[UR23], UPT ;  /* 0x00ff1628260075ea */ /* 0x0005e2000ba00009 */
[----:B------:R2:W-:Y:S01]  /*3d30*/  UTCBAR.2CTA.MULTICAST [UR14], URZ, UR11 ;  /* 0x000000ff0e0073e9 */ /* 0x0005e2000820080b */
[----:B-1----:R-:W-:Y:S01]  /*3d40*/  UMOV UR58, UR18 ;  /* 0x00000012003a7c82 */ /* 0x002fe20008000000 */
[----:B------:R-:W-:Y:S05]  /*3d50*/  BRA.U UP0, `(.L_x_73) ;  /* 0xfffffffd00007547 */ /* 0x000fea000b83ffff */
.L_x_70:
[----:B------:R-:W-:Y:S01]  /*3d60*/  UIADD3 UR8, UPT, UPT, UR8, 0xb0, URZ ;  /* 0x000000b008087890 */ /* 0x000fe2000fffe0ff */
[----:B------:R-:W-:-:S08]  /*3d70*/  UMOV UR17, UR16 ;  /* 0x0000001000117c82 */ /* 0x000fd00008000000 */
[----:B------:R4:W-:Y:S01]  /*3d80*/  UTCBAR.2CTA.MULTICAST [UR8], URZ, UR10 ;  /* 0x000000ff080073e9 */ /* 0x0009e2000820080a */
[----:B------:R-:W-:Y:S02]  /*3d90*/  NOP ;  /* 0x0000000000007918 */ /* 0x000fe40000000000 */
.L_x_68:
[----:B------:R-:W-:Y:S01]  /*3da0*/  UIADD3 UR19, UPT, UPT, UR19, 0x1, URZ ;  /* 0x0000000113137890 */ /* 0x000fe2000fffe0ff */
[----:B------:R-:W-:-:S03]  /*3db0*/  ISETP.NE.AND P0, PT, R8, 0x2, PT ;  /* 0x000000020800780c */ /* 0x000fc60003f05270 */
[----:B------:R-:W-:Y:S01]  /*3dc0*/  UISETP.NE.AND UP0, UPT, UR19, 0x4, UPT ;  /* 0x000000041300788c */ /* 0x000fe2000bf05270 */
[----:B-12---:R-:W-:Y:S02]  /*3dd0*/  SEL R0, RZ, 0x1, P0 ;  /* 0x00000001ff007807 */ /* 0x006fe40000000000 */
[----:B------:R-:W-:Y:S01]  /*3de0*/  SEL R8, R8, RZ, P0 ;  /* 0x000000ff08087207 */ /* 0x000fe20000000000 */
[----:B----4-:R-:W-:Y:S01]  /*3df0*/  USEL UR8, URZ, 0x1, UP0 ;  /* 0x00000001ff087887 */ /* 0x010fe20008000000 */
[----:B------:R-:W-:Y:S01]  /*3e00*/  LOP3.LUT R3, R3, R0, RZ, 0x3c, !PT ;  /* 0x0000000003037212 */ /* 0x000fe200078e3cff */
[----:B------:R-:W-:-:S04]  /*3e10*/  USEL UR19, UR19, URZ, UP0 ;  /* 0x000000ff13137287 */ /* 0x000fc80008000000 */
[----:B------:R-:W-:Y:S01]  /*3e20*/  LOP3.LUT R9, R9, UR8, RZ, 0x3c, !PT ;  /* 0x0000000809097c12 */ /* 0x000fe2000f8e3cff */
[----:B------:R-:W-:Y:S07]  /*3e30*/  @P1 BRA `(.L_x_74) ;  /* 0xfffffff800381947 */ /* 0x000fee000383ffff */
[----:B------:R-:W1:Y:S01]  /*3e40*/  S2UR UR6, SR_CgaCtaId ;  /* 0x00000000000679c3 */ /* 0x000e620000008800 */
[----:B------:R-:W-:Y:S01]  /*3e50*/  ELECT P0, URZ, PT ;  /* 0x0000000000ff782f */ /* 0x000fe20003800000 */
[----:B------:R-:W-:Y:S01]  /*3e60*/  HFMA2 R0, -RZ, RZ, 0, 5.9604644775390625e-08 ;  /* 0x00000001ff007431 */ /* 0x000fe200000001ff */
[----:B------:R-:W-:-:S05]  /*3e70*/  UMOV UR8, 0x40 ;  /* 0x0000004000087882 */ /* 0x000fca0000000000 */
[----:B------:R-:W-:Y:S01]  /*3e80*/  UVIRTCOUNT.DEALLOC.SMPOOL 0x80 ;  /* 0x000000800000784c */ /* 0x000fe20000000000 */
[----:B------:R-:W-:Y:S02]  /*3e90*/  UISETP.NE.AND UP0, UPT, UR5, URZ, UPT ;  /* 0x000000ff0500728c */ /* 0x000fe4000bf05270 */
[----:B-1----:R-:W-:-:S09]  /*3ea0*/  ULEA UR6, UR6, UR8, 0x18 ;  /* 0x0000000806067291 */ /* 0x002fd2000f8ec0ff */
[----:B------:R1:W-:Y:S01]  /*3eb0*/  @P0 STS.U8 [UR6+0x1c], R0 ;  /* 0x00001c00ff000988 */ /* 0x0003e20008000006 */
[----:B------:R-:W-:Y:S05]  /*3ec0*/  BRA.U UP0, `(.L_x_75) ;  /* 0x0000000100a07547 */ /* 0x000fea000b800000 */
[----:B------:R-:W-:Y:S01]  /*3ed0*/  UIADD3 UR5, UPT, UPT, UR7, 0xd0, URZ ;  /* 0x000000d007057890 */ /* 0x000fe2000fffe0ff */
[----:B------:R-:W-:-:S03]  /*3ee0*/  SHF.L.U32 R2, R9, 0x1f, RZ ;  /* 0x0000001f09027819 */ /* 0x000fc600000006ff */
[----:B------:R-:W-:-:S09]  /*3ef0*/  ULEA UR8, UR19, UR5, 0x3 ;  /* 0x0000000513087291 */ /* 0x000fd2000f8e18ff */
[----:B------:R-:W2:Y:S02]  /*3f00*/  SYNCS.PHASECHK.TRANS64.TRYWAIT P0, [UR8], R2 ;  /* 0x00000002ff0075a7 */ /* 0x000ea40008001108 */
[----:B--2---:R-:W-:Y:S05]  /*3f10*/  @!P0 BRA `(.L_x_76) ;  /* 0x0000006c00b08947 */ /* 0x004fea0003800000 */
.L_x_208:
        /* <DEDUP_REMOVED lines=9> */
.L_x_210:
        /* <DEDUP_REMOVED lines=9> */
.L_x_212:
[----:B------:R-:W-:-:S04]  /*4040*/  UIADD3 UR9, UPT, UPT, UR9, 0x1, URZ ;  /* 0x0000000109097890 */ /* 0x000fc8000fffe0ff */
[----:B------:R-:W-:-:S04]  /*4050*/  UISETP.NE.AND UP1, UPT, UR9, 0x4, UPT ;  /* 0x000000040900788c */ /* 0x000fc8000bf25270 */
[----:B------:R-:W-:Y:S02]  /*4060*/  USEL UR8, URZ, 0x1, UP1 ;  /* 0x00000001ff087887 */ /* 0x000fe40008800000 */
[----:B------:R-:W-:-:S04]  /*4070*/  USEL UR9, UR9, URZ, UP1 ;  /* 0x000000ff09097287 */ /* 0x000fc80008800000 */
[----:B------:R-:W-:Y:S01]  /*4080*/  ULEA UR9, UR9, UR5, 0x3 ;  /* 0x0000000509097291 */ /* 0x000fe2000f8e18ff */
[----:B------:R-:W-:-:S04]  /*4090*/  LOP3.LUT R2, R2, UR8, RZ, 0x3c, !PT ;  /* 0x0000000802027c12 */ /* 0x000fc8000f8e3cff */
[----:B------:R-:W-:Y:S01]  /*40a0*/  SHF.L.U32 R2, R2, 0x1f, RZ ;  /* 0x0000001f02027819 */ /* 0x000fe200000006ff */
[----:B-1----:R-:W-:-:S04]  /*40b0*/  IMAD.U32 R0, RZ, RZ, UR9 ;  /* 0x00000009ff007e24 */ /* 0x002fc8000f8e00ff */
[----:B------:R1:W2:Y:S03]  /*40c0*/  SYNCS.PHASECHK.TRANS64.TRYWAIT P0, [R0+URZ], R2 ;  /* 0x00000002000075a7 */ /* 0x0002a600080011ff */
[----:B--2---:R-:W-:Y:S05]  /*40d0*/  @!P0 NANOSLEEP.SYNCS 0x989680 ;  /* 0x009896800000895d */ /* 0x004fea0003900000 */
[----:B------:R-:W2:Y:S02]  /*40e0*/  @!P0 SYNCS.PHASECHK.TRANS64 P0, [R0+URZ], R2 ;  /* 0x00000002000085a7 */ /* 0x000ea400080010ff */
[----:B--2---:R-:W-:Y:S05]  /*40f0*/  @P0 BRA `(.L_x_79) ;  /* 0x0000000000200947 */ /* 0x004fea0003800000 */
.L_x_80:
[----:B--2---:R2:W4:Y:S02]  /*4100*/  SYNCS.PHASECHK.TRANS64.TRYWAIT P0, [R0+URZ], R2 ;  /* 0x00000002000075a7 */ /* 0x00452400080011ff */
[----:B----4-:R-:W-:Y:S05]  /*4110*/  @!P0 NANOSLEEP.SYNCS 0x989680 ;  /* 0x009896800000895d */ /* 0x010fea0003900000 */
[----:B------:R-:W4:Y:S02]  /*4120*/  @!P0 SYNCS.PHASECHK.TRANS64 P0, [R0+URZ], R2 ;  /* 0x00000002000085a7 */ /* 0x000f2400080010ff */
[----:B----4-:R-:W-:Y:S05]  /*4130*/  @!P0 BRA `(.L_x_80) ;  /* 0xfffffffc00f08947 */ /* 0x010fea000383ffff */
[----:B------:R-:W-:Y:S05]  /*4140*/  BRA `(.L_x_79) ;  /* 0x00000000000c7947 */ /* 0x000fea0003800000 */
.L_x_75:
[----:B------:R-:W-:-:S04]  /*4150*/  UIADD3 UR5, UPT, UPT, UR7, 0x110, URZ ;  /* 0x0000011007057890 */ /* 0x000fc8000fffe0ff */
[----:B------:R-:W-:-:S09]  /*4160*/  UPRMT UR5, UR4, 0x654, UR5 ;  /* 0x0000065404057896 */ /* 0x000fd20008000005 */
[----:B------:R-:W-:Y:S03]  /*4170*/  SYNCS.ARRIVE.TRANS64.RED.A1T0 RZ, [UR5], RZ ;  /* 0x000000ffffff79a7 */ /* 0x000fe60008100405 */
.L_x_79:
[----:B-12---:R-:W-:Y:S01]  /*4180*/  SHF.L.U32 R2, RZ, 0x1f, RZ ;  /* 0x0000001fff027819 */ /* 0x006fe200000006ff */
[----:B------:R-:W-:Y:S01]  /*4190*/  UIADD3 UR5, UPT, UPT, UR7, 0x110, URZ ;  /* 0x0000011007057890 */ /* 0x000fe2000fffe0ff */
[----:B------:R-:W-:Y:S02]  /*41a0*/  PLOP3.LUT P0, PT, PT, PT, UP0, 0x80, 0x8 ;  /* 0x000000000008781c */ /* 0x000fe40003f0f008 */
[----:B------:R-:W1:Y:S02]  /*41b0*/  SYNCS.PHASECHK.TRANS64.TRYWAIT P1, [UR7+0x110], R2 ;  /* 0x00011002ff0075a7 */ /* 0x000e640008021107 */
[----:B-1----:R-:W-:Y:S09]  /*41c0*/  @!P1 BRA `(.L_x_81) ;  /* 0x0000006c004c9947 */ /* 0x002ff20003800000 */
.L_x_214:
[----:B------:R-:W-:Y:S01]  /*41d0*/  @!UP0 UPRMT UR5, UR4, 0x654, UR5 ;  /* 0x0000065404058896 */ /* 0x000fe20008000005 */
[----:B------:R-:W-:Y:S02]  /*41e0*/  UMOV UR8, 0xffff ;  /* 0x0000ffff00087882 */ /* 0x000fe40000000000 */
[----:B------:R-:W-:-:S06]  /*41f0*/  UMOV UR4, 0x1 ;  /* 0x0000000100047882 */ /* 0x000fcc0000000000 */
[----:B------:R-:W-:Y:S01]  /*4200*/  @!P0 SYNCS.ARRIVE.TRANS64.RED.A1T0 RZ, [UR5], RZ ;  /* 0x000000ffffff89a7 */ /* 0x000fe20008100405 */
[----:B------:R-:W-:Y:S01]  /*4210*/  NOP ;  /* 0x0000000000007918 */ /* 0x000fe20000000000 */
[----:B-1----:R-:W1:Y:S01]  /*4220*/  LDS R0, [UR6+0x14] ;  /* 0x00001406ff007984 */ /* 0x002e620008000800 */
[----:B------:R-:W-:-:S04]  /*4230*/  ULOP3.LUT UR5, UR21, 0xffff, URZ, 0xc0, !UPT ;  /* 0x0000ffff15057892 */ /* 0x000fc8000f8ec0ff */
[----:B------:R-:W-:-:S04]  /*4240*/  USHF.R.U32.HI UR5, URZ, 0x5, UR5 ;  /* 0x00000005ff057899 */ /* 0x000fc80008011605 */
[----:B------:R-:W-:Y:S02]  /*4250*/  USHF.L.U32 UR8, UR8, UR5, URZ ;  /* 0x0000000508087299 */ /* 0x000fe400080006ff */
[----:B------:R-:W-:-:S04]  /*4260*/  USHF.L.U32 UR4, UR4, UR5, URZ ;  /* 0x0000000504047299 */ /* 0x000fc800080006ff */
[----:B-1----:R-:W-:-:S04]  /*4270*/  LOP3.LUT R0, R0, UR8, RZ, 0xc0, !PT ;  /* 0x0000000800007c12 */ /* 0x002fc8000f8ec0ff */
[----:B------:R-:W-:-:S13]  /*4280*/  ISETP.NE.AND P0, PT, R0, UR8, PT ;  /* 0x0000000800007c0c */ /* 0x000fda000bf05270 */
[----:B------:R-:W-:Y:S05]  /*4290*/  @P0 BRA `(.L_x_82) ;  /* 0x0000000000580947 */ /* 0x000fea0003800000 */
[----:B------:R-:W1:Y:S02]  /*42a0*/  LDS R0, [UR6+0x18] ;  /* 0x00001806ff007984 */ /* 0x000e640008000800 */
[----:B-1----:R-:W-:-:S04]  /*42b0*/  LOP3.LUT R0, R0, UR4, RZ, 0xc0, !PT ;  /* 0x0000000400007c12 */ /* 0x002fc8000f8ec0ff */
[----:B------:R-:W-:-:S13]  /*42c0*/  ISETP.NE.AND P0, PT, R0, UR4, PT ;  /* 0x0000000400007c0c */ /* 0x000fda000bf05270 */
[----:B------:R-:W-:Y:S05]  /*42d0*/  @P0 BRA `(.L_x_83) ;  /* 0x00000000003c0947 */ /* 0x000fea0003800000 */
[----:B------:R-:W1:Y:S01]  /*42e0*/  S2R R2, SR_LANEID ;  /* 0x0000000000027919 */ /* 0x000e620000000000 */
[----:B------:R-:W-:Y:S01]  /*42f0*/  ULOP3.LUT UR8, URZ, UR8, URZ, 0x33, !UPT ;  /* 0x00000008ff087292 */ /* 0x000fe2000f8e33ff */
[----:B------:R-:W-:Y:S02]  /*4300*/  VOTEU.ANY UR7, UPT, PT ;  /* 0x0000000000077886 */ /* 0x000fe400038e0100 */
[----:B------:R-:W-:-:S03]  /*4310*/  UFLO.U32 UR7, UR7 ;  /* 0x00000007000772bd */ /* 0x000fc600080e0000 */
[----:B------:R-:W-:-:S04]  /*4320*/  IMAD.U32 R0, RZ, RZ, UR8 ;  /* 0x00000008ff007e24 */ /* 0x000fc8000f8e00ff */
[----:B------:R2:W4:Y:S02]  /*4330*/  REDUX UR5, R0 ;  /* 0x00000000000573c4 */ /* 0x0005240000000000 */
[----:B------:R1:W-:Y:S02]  /*4340*/  UTCATOMSWS.AND URZ, UR8 ;  /* 0x0000000800ff79e3 */ /* 0x0003e40008000000 */
[----:B-1----:R-:W-:Y:S02]  /*4350*/  ISETP.EQ.U32.AND P0, PT, R2, UR7, PT ;  /* 0x0000000702007c0c */ /* 0x002fe4000bf02070 */
[----:B--2---:R-:W-:Y:S02]  /*4360*/  LOP3.LUT R0, RZ, UR4, RZ, 0x33, !PT ;  /* 0x00000004ff007c12 */ /* 0x004fe4000f8e33ff */
[----:B----4-:R-:W-:Y:S02]  /*4370*/  MOV R2, UR5 ;  /* 0x0000000500027c02 */ /* 0x010fe40008000f00 */
[----:B------:R-:W1:Y:S07]  /*4380*/  REDUX UR4, R0 ;  /* 0x00000000000473c4 */ /* 0x000e6e0000000000 */
[----:B------:R2:W-:Y:S01]  /*4390*/  @P0 ATOMS.AND RZ, [UR6+0x14], R2 ;  /* 0x00001402ffff098c */ /* 0x0005e2000a800006 */
[----:B-1----:R-:W-:-:S05]  /*43a0*/  IMAD.U32 R0, RZ, RZ, UR4 ;  /* 0x00000004ff007e24 */ /* 0x002fca000f8e00ff */
[----:B------:R2:W-:Y:S01]  /*43b0*/  @P0 ATOMS.AND RZ, [UR6+0x18], R0 ;  /* 0x00001800ffff098c */ /* 0x0005e2000a800006 */
[----:B------:R-:W-:Y:S05]  /*43c0*/  BRA `(.L_x_84) ;  /* 0x0000000000147947 */ /* 0x000fea0003800000 */
.L_x_83:
[----:B------:R-:W-:Y:S02]  /*43d0*/  MOV R2, 0x43f0 ;  /* 0x000043f000027802 */ /* 0x000fe40000000f00 */
[----:B---3-5:R-:W-:Y:S05]  /*43e0*/  CALL.REL.NOINC `($__internal_0_$__cuda_sm10x_tcgen05_guardrail_trap_col_being_dealloced_not_returned_by_alloc) ;  /* 0x0000007000dc7944 */ /* 0x028fea0003c00000 */
[----:B------:R-:W-:Y:S05]  /*43f0*/  BRA `(.L_x_84) ;  /* 0x0000000000087947 */ /* 0x000fea0003800000 */
.L_x_82:
[----:B------:R-:W-:Y:S02]  /*4400*/  MOV R2, 0x4420 ;  /* 0x0000442000027802 */ /* 0x000fe40000000f00 */
[----:B---3-5:R-:W-:Y:S05]  /*4410*/  CALL.REL.NOINC `($__internal_2_$__cuda_sm10x_tcgen05_guardrail_trap_unallocated_columns_being_dealloced) ;  /* 0x0000007000e87944 */ /* 0x028fea0003c00000 */
.L_x_84:
[----:B------:R-:W-:Y:S01]  /*4420*/  NOP ;  /* 0x0000000000007918 */ /* 0x000fe20000000000 */
[----:B------:R-:W-:Y:S05]  /*4430*/  EXIT ;  /* 0x000000000000794d */ /* 0x000fea0003800000 */
.L_x_55:
[----:B------:R-:W-:-:S09]  /*4440*/  UISETP.NE.OR UP5, UPT, UR10, 0x3, !UP5 ;  /* 0x000000030a00788c */ /* 0x000fd2000efa5670 */
[----:B------:R-:W-:Y:S05]  /*4450*/  BRA.U UP5, `(.L_x_85) ;  /* 0x0000001505707547 */ /* 0x000fea000b800000 */
[----:B------:R-:W1:Y:S01]  /*4460*/  LDC R0, c[0x0][0xb30] ;  /* 0x0002cc00ff007b82 */ /* 0x000e620000000800 */
[----:B------:R-:W2:Y:S01]  /*4470*/  LDCU.64 UR8, c[0x0][0x888] ;  /* 0x00011100ff0877ac */ /* 0x000ea20008000a00 */
[----:B------:R-:W-:Y:S01]  /*4480*/  CS2R R28, SRZ ;  /* 0x00000000001c7805 */ /* 0x000fe2000001ff00 */
[----:B------:R-:W-:Y:S01]  /*4490*/  IMAD.MOV.U32 R25, RZ, RZ, 0x2000 ;  /* 0x00002000ff197424 */ /* 0x000fe200078e00ff */
[----:B------:R-:W3:Y:S04]  /*44a0*/  LDCU.64 UR4, c[0x0][0x890] ;  /* 0x00011200ff0477ac */ /* 0x000ee80008000a00 */
[----:B------:R-:W4:Y:S01]  /*44b0*/  LDC R24, c[0x0][0x370] ;  /* 0x0000dc00ff187b82 */ /* 0x000f220000000800 */
[----:B------:R-:W-:Y:S01]  /*44c0*/  UMOV UR7, 0x400 ;  /* 0x0000040000077882 */ /* 0x000fe20000000000 */
[----:B------:R-:W-:-:S02]  /*44d0*/  UPLOP3.LUT UP1, UPT, UPT, UPT, UPT, 0x40, 0x4 ;  /* 0x000000000004789c */ /* 0x000fc40003f2e870 */
[----:B------:R-:W-:-:S04]  /*44e0*/  ULEA UR7, UR37, UR7, 0x18 ;  /* 0x0000000725077291 */ /* 0x000fc8000f8ec0ff */
[----:B------:R-:W4:Y:S01]  /*44f0*/  LDC R3, c[0x0][0xb0c] ;  /* 0x0002c300ff037b82 */ /* 0x000f220000000800 */
[----:B------:R-:W-:Y:S02]  /*4500*/  UIADD3 UR41, UPT, UPT, UR7, 0x40, URZ ;  /* 0x0000004007297890 */ /* 0x000fe4000fffe0ff */
[----:B--2---:R-:W-:Y:S02]  /*4510*/  UISETP.NE.U32.AND UP2, UPT, UR8, URZ, UPT ;  /* 0x000000ff0800728c */ /* 0x004fe4000bf45070 */
[----:B------:R-:W-:Y:S02]  /*4520*/  UIADD3 UR33, UPT, UPT, UR7, 0x48, URZ ;  /* 0x0000004807217890 */ /* 0x000fe4000fffe0ff */
[----:B---3--:R-:W-:Y:S01]  /*4530*/  UISETP.NE.U32.AND UP3, UPT, UR4, URZ, UPT ;  /* 0x000000ff0400728c */ /* 0x008fe2000bf65070 */
[----:B------:R-:W2:Y:S01]  /*4540*/  LDC R18, c[0x0][0xb20] ;  /* 0x0002c800ff127b82 */ /* 0x000ea20000000800 */
[----:B-1----:R-:W-:Y:S01]  /*4550*/  ISETP.NE.AND P1, PT, R0, 0x1, PT ;  /* 0x000000010000780c */ /* 0x002fe20003f25270 */
[----:B------:R-:W-:-:S02]  /*4560*/  UISETP.NE.AND.EX UP2, UPT, UR9, URZ, UPT, UP2 ;  /* 0x000000ff0900728c */ /* 0x000fc4000bf45320 */
[----:B------:R-:W-:Y:S02]  /*4570*/  UIADD3 UR25, UPT, UPT, UR7, 0x50, URZ ;  /* 0x0000005007197890 */ /* 0x000fe4000fffe0ff */
[----:B------:R-:W-:Y:S02]  /*4580*/  UIADD3 UR17, UPT, UPT, UR7, 0x58, URZ ;  /* 0x0000005807117890 */ /* 0x000fe4000fffe0ff */
[----:B------:R-:W1:Y:S01]  /*4590*/  LDC.64 R30, c[0x0][0x348] ;  /* 0x0000d200ff1e7b82 */ /* 0x000e620000000a00 */
[----:B------:R-:W-:-:S07]  /*45a0*/  UISETP.NE.AND.EX UP3, UPT, UR5, URZ, UPT, UP3 ;  /* 0x000000ff0500728c */ /* 0x000fce000bf65330 */
[----:B------:R-:W3:Y:S08]  /*45b0*/  LDC.64 R16, c[0x0][0xb10] ;  /* 0x0002c400ff107b82 */ /* 0x000ef00000000a00 */
[----:B------:R-:W1:Y:S08]  /*45c0*/  LDC.64 R6, c[0x0][0xb18] ;  /* 0x0002c600ff067b82 */ /* 0x000e700000000a00 */
[----:B------:R-:W1:Y:S08]  /*45d0*/  LDC.64 R4, c[0x0][0xb28] ;  /* 0x0002ca00ff047b82 */ /* 0x000e700000000a00 */
[----:B--2-4-:R-:W1:Y:S02]  /*45e0*/  LDC R19, c[0x0][0x374] ;  /* 0x0000dd00ff137b82 */ /* 0x014e640000000800 */
.L_x_100:
[C---:B------:R-:W-:Y:S02]  /*45f0*/  LEA R0, R29.reuse, UR7, 0x3 ;  /* 0x000000071d007c11 */ /* 0x040fe4000f8e18ff */
[----:B------:R-:W-:Y:S02]  /*4600*/  SHF.L.U32 R2, R28, 0x1f, RZ ;  /* 0x0000001f1c027819 */ /* 0x000fe400000006ff */
[----:B------:R-:W-:Y:S02]  /*4610*/  LEA R20, R29, UR7, 0x4 ;  /* 0x000000071d147c11 */ /* 0x000fe4000f8e20ff */
[----:B--2---:R-:W2:Y:S02]  /*4620*/  SYNCS.PHASECHK.TRANS64.TRYWAIT P0, [R0+URZ+0x90], R2 ;  /* 0x00009002000075a7 */ /* 0x004ea400080011ff */
[----:B--2---:R-:W-:Y:S05]  /*4630*/  @!P0 BRA `(.L_x_86) ;  /* 0x0000006800488947 */ /* 0x004fea0003800000 */
.L_x_215:
[----:B------:R-:W-:Y:S01]  /*4640*/  ISETP.GE.AND P0, PT, R26, 0x1, PT ;  /* 0x000000011a00780c */ /* 0x000fe20003f06270 */
[----:B------:R-:W4:Y:S01]  /*4650*/  LDS.128 R20, [R20+0x120] ;  /* 0x0001200014147984 */ /* 0x000f220000000c00 */
[----:B--2---:R-:W-:Y:S01]  /*4660*/  VIADD R0, R0, 0xa0 ;  /* 0x000000a000007836 */ /* 0x004fe20000000000 */
[----:B------:R-:W-:Y:S01]  /*4670*/  @!PT LDS RZ, [RZ] ;  /* 0x00000000fffff984 */ /* 0x000fe20000000800 */
[----:B------:R-:W-:Y:S01]  /*4680*/  @!PT LDS RZ, [RZ] ;  /* 0x00000000fffff984 */ /* 0x000fe20000000800 */
[----:B------:R-:W-:Y:S01]  /*4690*/  @!PT LDS RZ, [RZ] ;  /* 0x00000000fffff984 */ /* 0x000fe20000000800 */
[----:B------:R-:W-:Y:S01]  /*46a0*/  @!PT LDS RZ, [RZ] ;  /* 0x00000000fffff984 */ /* 0x000fe20000000800 */
[----:B------:R2:W-:Y:S06]  /*46b0*/  MEMBAR.ALL.CTA ;  /* 0x0000000000007992 */ /* 0x0005ec0000008000 */
[----:B--2---:R-:W2:Y:S01]  /*46c0*/  FENCE.VIEW.ASYNC.S ;  /* 0x00000000000073c6 */ /* 0x004ea20000000000 */
[----:B------:R-:W-:Y:S04]  /*46d0*/  PRMT R0, RZ, 0x654, R0 ;  /* 0x00000654ff007816 */ /* 0x000fe80000000000 */
[----:B--2---:R2:W-:Y:S01]  /*46e0*/  SYNCS.ARRIVE.TRANS64.RED.A1T0 RZ, [R0+URZ], RZ ;  /* 0x000000ff00ff79a7 */ /* 0x0045e200081004ff */
[----:B----4-:R-:W-:Y:S11]  /*46f0*/  LOP3.LUT P3, RZ, R22, 0x1, RZ, 0xc0, !PT ;  /* 0x0000000116ff7812 */ /* 0x010ff6000786c0ff */
[----:B------:R-:W-:Y:S02]  /*4700*/  @!UPT UIADD3 URZ, UPT, UPT, URZ, URZ, URZ ;  /* 0x000000fffffff290 */ /* 0x000fe4000fffe0ff */
[----:B------:R-:W-:Y:S02]  /*4710*/  @P3 MOV R11, R20 ;  /* 0x00000014000b3202 */ /* 0x000fe40000000f00 */
[----:B------:R-:W-:Y:S01]  /*4720*/  @P3 LOP3.LUT R10, R21, 0xffff, RZ, 0xc0, !PT ;  /* 0x0000ffff150a3812 */ /* 0x000fe200078ec0ff */
[----:B--2---:R-:W-:Y:S06]  /*4730*/  @!P0 BRA `(.L_x_87) ;  /* 0x0000000000a48947 */ /* 0x004fec0003800000 */
[-C--:B-1----:R-:W-:Y:S01]  /*4740*/  IMAD.HI.U32 R0, R19, R7.reuse, RZ ;  /* 0x0000000713007227 */ /* 0x082fe200078e00ff */
[----:B------:R-:W-:Y:S02]  /*4750*/  ISETP.NE.AND P0, PT, R6, 0x1, PT ;  /* 0x000000010600780c */ /* 0x000fe40003f05270 */
[----:B------:R-:W-:Y:S01]  /*4760*/  ISETP.NE.AND P2, PT, R26, 0x1, PT ;  /* 0x000000011a00780c */ /* 0x000fe20003f45270 */
[----:B---3--:R-:W-:Y:S01]  /*4770*/  IMAD.HI.U32 R9, R24, R16, RZ ;  /* 0x0000001018097227 */ /* 0x008fe200078e00ff */
[----:B------:R-:W-:Y:S02]  /*4780*/  SHF.R.U32.HI R0, RZ, R18, R0 ;  /* 0x00000012ff007219 */ /* 0x000fe40000011600 */
[----:B------:R-:W-:Y:S01]  /*4790*/  ISETP.NE.AND P4, PT, R3, 0x1, PT ;  /* 0x000000010300780c */ /* 0x000fe20003f85270 */
[----:B------:R-:W-:Y:S01]  /*47a0*/  IMAD.HI.U32 R13, R10, R7, RZ ;  /* 0x000000070a0d7227 */ /* 0x000fe200078e00ff */
[----:B------:R-:W-:Y:S02]  /*47b0*/  SHF.R.U32.HI R9, RZ, R17, R9 ;  /* 0x00000011ff097219 */ /* 0x000fe40000011609 */
[----:B------:R-:W-:Y:S01]  /*47c0*/  SEL R0, R19, R0, !P0 ;  /* 0x0000000013007207 */ /* 0x000fe20004000000 */
[----:B------:R-:W-:Y:S01]  /*47d0*/  IMAD.HI.U32 R12, R11, R16, RZ ;  /* 0x000000100b0c7227 */ /* 0x000fe200078e00ff */
[----:B------:R-:W-:Y:S03]  /*47e0*/  SEL R9, R24, R9, !P4 ;  /* 0x0000000918097207 */ /* 0x000fe60006000000 */
[-C--:B------:R-:W-:Y:S01]  /*47f0*/  IMAD.HI.U32 R8, R0, R4.reuse, RZ ;  /* 0x0000000400087227 */ /* 0x080fe200078e00ff */
[----:B------:R-:W-:Y:S03]  /*4800*/  SHF.R.U32.HI R12, RZ, R17, R12 ;  /* 0x00000011ff0c7219 */ /* 0x000fe6000001160c */
[----:B------:R-:W-:Y:S01]  /*4810*/  IMAD.HI.U32 R2, R9, R4, RZ ;  /* 0x0000000409027227 */ /* 0x000fe200078e00ff */
[-C--:B------:R-:W-:Y:S02]  /*4820*/  @P2 SHF.R.U32.HI R0, RZ, R5.reuse, R8 ;  /* 0x00000005ff002219 */ /* 0x080fe40000011608 */
[----:B------:R-:W-:Y:S02]  /*4830*/  SHF.R.U32.HI R8, RZ, R18, R13 ;  /* 0x00000012ff087219 */ /* 0x000fe4000001160d */
[----:B------:R-:W-:Y:S01]  /*4840*/  @P2 SHF.R.U32.HI R9, RZ, R5, R2 ;  /* 0x00000005ff092219 */ /* 0x000fe20000011602 */
[----:B------:R-:W-:Y:S01]  /*4850*/  IMAD R0, R26, R0, RZ ;  /* 0x000000001a007224 */ /* 0x000fe200078e02ff */
[----:B------:R-:W-:Y:S02]  /*4860*/  SEL R8, R10, R8, !P0 ;  /* 0x000000080a087207 */ /* 0x000fe40004000000 */
[----:B------:R-:W-:Y:S01]  /*4870*/  SEL R2, R11, R12, !P4 ;  /* 0x0000000c0b027207 */ /* 0x000fe20006000000 */
[----:B------:R-:W-:Y:S01]  /*4880*/  IMAD R12, R26, R9, RZ ;  /* 0x000000091a0c7224 */ /* 0x000fe200078e02ff */
[C---:B------:R-:W-:Y:S01]  /*4890*/  ISETP.GE.AND P0, PT, R8.reuse, R0, PT ;  /* 0x000000000800720c */ /* 0x040fe20003f06270 */
[----:B------:R-:W-:Y:S03]  /*48a0*/  IMAD.HI.U32 R0, R8, R4, RZ ;  /* 0x0000000408007227 */ /* 0x000fe600078e00ff */
[----:B------:R-:W-:Y:S02]  /*48b0*/  ISETP.GE.OR P0, PT, R2, R12, P0 ;  /* 0x0000000c0200720c */ /* 0x000fe40000706670 */
[-C--:B------:R-:W-:Y:S04]  /*48c0*/  SHF.R.U32.HI R0, RZ, R5.reuse, R0 ;  /* 0x00000005ff007219 */ /* 0x080fe80000011600 */
[----:B------:R-:W-:Y:S05]  /*48d0*/  SEL R13, R8, R0, !P2 ;  /* 0x00000000080d7207 */ /* 0x000fea0005000000 */
[----:B------:R-:W-:Y:S02]  /*48e0*/  IMAD.MOV R12, RZ, RZ, -R13 ;  /* 0x000000ffff0c7224 */ /* 0x000fe400078e0a0d */
[----:B------:R-:W-:Y:S04]  /*48f0*/  @!P0 IMAD.HI.U32 R0, R2, R4, RZ ;  /* 0x0000000402008227 */ /* 0x000fe800078e00ff */
[----:B------:R-:W-:Y:S01]  /*4900*/  IMAD R12, R26, R12, R8 ;  /* 0x0000000c1a0c7224 */ /* 0x000fe200078e0208 */
[----:B------:R-:W-:Y:S04]  /*4910*/  @!P0 SHF.R.U32.HI R0, RZ, R5, R0 ;  /* 0x00000005ff008219 */ /* 0x000fe80000011600 */
[----:B------:R-:W-:Y:S04]  /*4920*/  @!P0 SEL R0, R2, R0, !P2 ;  /* 0x0000000002008207 */ /* 0x000fe80005000000 */
[----:B------:R-:W-:Y:S01]  /*4930*/  @!P0 IADD3 R13, PT, PT, R13, -R0, RZ ;  /* 0x800000000d0d8210 */ /* 0x000fe20007ffe0ff */
[----:B------:R-:W-:Y:S01]  /*4940*/  @!P0 IMAD R0, R9, R12, R0 ;  /* 0x0000000c09008224 */ /* 0x000fe200078e0200 */
[----:B------:R-:W-:Y:S01]  /*4950*/  IADD3 R9, PT, PT, -R8, RZ, RZ ;  /* 0x000000ff08097210 */ /* 0x000fe20007ffe1ff */
[--C-:B------:R-:W-:Y:S02]  /*4960*/  IMAD.MOV R12, RZ, RZ, -R2.reuse ;  /* 0x000000ffff0c7224 */ /* 0x100fe400078e0a02 */
[----:B------:R-:W-:Y:S02]  /*4970*/  @!P0 IMAD R8, R13, R26, R2 ;  /* 0x0000001a0d088224 */ /* 0x000fe400078e0202 */
[----:B------:R-:W-:Y:S02]  /*4980*/  @!P0 IMAD.MOV.U32 R2, RZ, RZ, R0 ;  /* 0x000000ffff028224 */ /* 0x000fe400078e0000 */
[----:B------:R-:W-:Y:S02]  /*4990*/  IMAD R11, R3, R12, R11 ;  /* 0x0000000c030b7224 */ /* 0x000fe400078e020b */
[----:B------:R-:W-:Y:S02]  /*49a0*/  IMAD R10, R6, R9, R10 ;  /* 0x00000009060a7224 */ /* 0x000fe400078e020a */
[----:B------:R-:W-:Y:S02]  /*49b0*/  IMAD R11, R2, R3, R11 ;  /* 0x00000003020b7224 */ /* 0x000fe400078e020b */
[----:B------:R-:W-:Y:S02]  /*49c0*/  IMAD R10, R8, R6, R10 ;  /* 0x00000006080a7224 */ /* 0x000fe400078e020a */
.L_x_87:
[----:B------:R-:W-:Y:S05]  /*49d0*/  BRA.U UP1, `(.L_x_88) ;  /* 0x0000000101107547 */ /* 0x000fea000b800000 */
[----:B------:R-:W-:Y:S04]  /*49e0*/  MOV R2, UR6 ;  /* 0x0000000600027c02 */ /* 0x000fe80008000f00 */
[----:B------:R-:W-:Y:S04]  /*49f0*/  SHF.L.U32 R2, R2, 0x1f, RZ ;  /* 0x0000001f02027819 */ /* 0x000fe800000006ff */
[----:B------:R-:W2:Y:S02]  /*4a00*/  SYNCS.PHASECHK.TRANS64.TRYWAIT P0, [UR7+0x88], R2 ;  /* 0x00008802ff0075a7 */ /* 0x000ea40008001107 */
[----:B--2---:R-:W-:Y:S05]  /*4a10*/  @!P0 BRA `(.L_x_89) ;  /* 0x0000006400648947 */ /* 0x004fea0003800000 */
.L_x_88:
[----:B------:R-:W-:Y:S01]  /*4a20*/  R2UR UR43, R14 ;  /* 0x000000000e2b72ca */ /* 0x000fe200000e0000 */
[----:B------:R-:W-:Y:S01]  /*4a30*/  IMAD.MOV.U32 R32, RZ, RZ, 0x1 ;  /* 0x00000001ff207424 */ /* 0x000fe200078e00ff */
[----:B------:R-:W-:Y:S02]  /*4a40*/  R2UR UR42, R15 ;  /* 0x000000000f2a72ca */ /* 0x000fe400000e0000 */
[----:B------:R-:W-:Y:S02]  /*4a50*/  ISETP.NE.U32.AND P2, PT, RZ, UR4, PT ;  /* 0x00000004ff007c0c */ /* 0x000fe4000bf45070 */
[----:B------:R-:W-:Y:S02]  /*4a60*/  SHF.L.U32 R32, R32, 0x1f, RZ ;  /* 0x0000001f20207819 */ /* 0x000fe400000006ff */
[----:B------:R-:W-:Y:S05]  /*4a70*/  ISETP.NE.AND.EX P2, PT, RZ, UR5, PT, P2 ;  /* 0x00000005ff007c0c */ /* 0x000fea000bf45320 */
[----:B------:R-:W-:Y:S02]  /*4a80*/  USHF.L.U32 UR43, UR43, 0x7, URZ ;  /* 0x000000072b2b7899 */ /* 0x000fe400080006ff */
[----:B------:R-:W-:Y:S01]  /*4a90*/  USHF.L.U32 UR42, UR42, 0x7, URZ ;  /* 0x000000072a2a7899 */ /* 0x000fe200080006ff */
[----:B------:R-:W-:Y:S11]  /*4aa0*/  BRA.U !UP3, `(.L_x_90) ;  /* 0x000000010b347547 */ /* 0x000ff6000b800000 */
[----:B------:R-:W-:Y:S01]  /*4ab0*/  UPLOP3.LUT UP0, UPT, UPT, UPT, UP2, 0x80, 0x8 ;  /* 0x000000000008789c */ /* 0x000fe20003f0f020 */
[----:B--2---:R-:W-:Y:S02]  /*4ac0*/  HFMA2 R0, -RZ, RZ, 0, 5.9604644775390625e-08 ;  /* 0x00000001ff007431 */ /* 0x004fe400000001ff */
[----:B------:R-:W-:Y:S03]  /*4ad0*/  IMAD.MOV.U32 R64, RZ, RZ, 0x1 ;  /* 0x00000001ff407424 */ /* 0x000fe600078e00ff */
[----:B------:R-:W-:Y:S05]  /*4ae0*/  PLOP3.LUT P0, PT, PT, PT, UP0, 0x80, 0x8 ;  /* 0x000000000008781c */ /* 0x000fea0003f0f008 */
[----:B------:R-:W2:Y:S01]  /*4af0*/  @UP0 LDCU.64 UR10, c[0x0][0x888] ;  /* 0x00011100ff0a07ac */ /* 0x000ea20008000a00 */
[----:B------:R-:W-:Y:S07]  /*4b00*/  @UP0 UIMAD UR8, UR36, UR4, URZ ;  /* 0x00000004240802a4 */ /* 0x000fee000f8e02ff */
[----:B------:R-:W-:Y:S01]  /*4b10*/  @!P0 PRMT R64, R0, 0x7610, R64 ;  /* 0x0000761000408816 */ /* 0x000fe20000000040 */
[----:B--2---:R-:W-:Y:S03]  /*4b20*/  @UP0 UIMAD.WIDE UR10, UR8, 0x4, UR10 ;  /* 0x00000004080a08a5 */ /* 0x004fe6000f8e020a */
[----:B------:R-:W2:Y:S03]  /*4b30*/  @!UP0 LDCU UR8, c[0x0][0x880] ;  /* 0x00011000ff0887ac */ /* 0x000ea60008000800 */
[----:B------:R-:W-:Y:S01]  /*4b40*/  IMAD.U32 R8, RZ, RZ, UR10 ;  /* 0x0000000aff087e24 */ /* 0x000fe2000f8e00ff */
[----:B------:R-:W-:Y:S05]  /*4b50*/  MOV R9, UR11 ;  /* 0x0000000b00097c02 */ /* 0x000fea0008000f00 */
[----:B-----5:R4:W5:Y:S02]  /*4b60*/  @P0 LDG.E R35, desc[UR46][R8.64] ;  /* 0x0000002e08230981 */ /* 0x020964000c1e1900 */
[----:B--2-4-:R-:W-:Y:S07]  /*4b70*/  @!P0 IMAD.U32 R35, RZ, RZ, UR8 ;  /* 0x00000008ff238e24 */ /* 0x014fee000f8e00ff */
.L_x_90:
[----:B-----5:R-:W-:Y:S01]  /*4b80*/  @!P2 FSETP.EQ.AND P0, PT, R35, RZ, PT ;  /* 0x000000ff2300a20b */ /* 0x020fe20003f02000 */
[----:B------:R-:W-:Y:S01]  /*4b90*/  @!UPT UIADD3 URZ, UPT, UPT, URZ, URZ, URZ ;  /* 0x000000fffffff290 */ /* 0x000fe2000fffe0ff */
[----:B------:R-:W-:Y:S11]  /*4ba0*/  @!P2 BRA `(.L_x_91) ;  /* 0x000000000014a947 */ /* 0x000ff60003800000 */
[----:B------:R-:W-:Y:S02]  /*4bb0*/  LOP3.LUT P2, RZ, R64, 0xff, RZ, 0xc0, !PT ;  /* 0x000000ff40ff7812 */ /* 0x000fe4000784c0ff */
[----:B------:R-:W-:Y:S04]  /*4bc0*/  PLOP3.LUT P0, PT, PT, PT, UP0, 0x80, 0x8 ;  /* 0x000000000008781c */ /* 0x000fe80003f0f008 */
[----:B------:R-:W-:Y:S07]  /*4bd0*/  PLOP3.LUT P0, PT, P0, PT, PT, 0x8, 0x80 ;  /* 0x000000000080781c */ /* 0x000fee000070e170 */
[----:B------:R-:W-:Y:S11]  /*4be0*/  @P2 FSETP.EQ.AND P0, PT, R35, RZ, PT ;  /* 0x000000ff2300220b */ /* 0x000ff60003f02000 */
[----:B------:R-:W-:Y:S02]  /*4bf0*/  @!UPT UIADD3 URZ, UPT, UPT, URZ, URZ, URZ ;  /* 0x000000fffffff290 */ /* 0x000fe4000fffe0ff */
.L_x_91:
[----:B------:R-:W4:Y:S01]  /*4c00*/  SYNCS.PHASECHK.TRANS64.TRYWAIT P2, [UR7+0x60], R32 ;  /* 0x00006020ff0075a7 */ /* 0x000f220008041107 */
[----:B------:R-:W-:Y:S04]  /*4c10*/  ELECT P4, URZ, PT ;  /* 0x0000000000ff782f */ /* 0x000fe80003880000 */
[----:B------:R-:W-:Y:S11]  /*4c20*/  PLOP3.LUT P4, PT, P0, P4, PT, 0xf2, 0x2f ;  /* 0x00000000002f781c */ /* 0x000ff60000789e72 */
[----:B------:R-:W-:Y:S02]  /*4c30*/  @!UPT UIADD3 URZ, UPT, UPT, URZ, URZ, URZ ;  /* 0x000000fffffff290 */ /* 0x000fe4000fffe0ff */
[----:B-1----:R-:W-:Y:S05]  /*4c40*/  @!P4 IADD3 R8, P0, PT, R30, 0x580, RZ ;  /* 0x000005801e08c810 */ /* 0x002fea0007f1e0ff */
[----:B--2---:R-:W-:Y:S01]  /*4c50*/  @!P4 IMAD.X R2, RZ, RZ, R31, P0 ;  /* 0x000000ffff02c224 */ /* 0x004fe200000e061f */
[----:B----4-:R-:W-:Y:S07]  /*4c60*/  @!P2 BRA `(.L_x_92) ;  /* 0x0000006000e8a947 */ /* 0x010fee0003800000 */
.L_x_218:
[----:B------:R-:W-:Y:S01]  /*4c70*/  @!P4 R2UR UR9, R8 ;  /* 0x000000000809c2ca */ /* 0x000fe200000e0000 */
[----:B------:R-:W-:Y:S01]  /*4c80*/  VOTEU.ALL UP1, P4 ;  /* 0x0000000000ff7886 */ /* 0x000fe20002020000 */
[----:B------:R-:W-:Y:S01]  /*4c90*/  @!P4 R2UR UR8, R2 ;  /* 0x000000000208c2ca */ /* 0x000fe200000e0000 */
[----:B-1----:R-:W-:Y:S01]  /*4ca0*/  @!P4 IMAD.MOV.U32 R0, RZ, RZ, 0x2000 ;  /* 0x00002000ff00c424 */ /* 0x002fe200078e00ff */
[----:B------:R-:W-:Y:S01]  /*4cb0*/  UMOV UR44, UR36 ;  /* 0x00000024002c7c82 */ /* 0x000fe20008000000 */
[----:B------:R-:W-:Y:S02]  /*4cc0*/  UPRMT UR21, UR37, 0x654, UR41 ;  /* 0x0000065425157896 */ /* 0x000fe40008000029 */
[----:B------:R-:W-:Y:S01]  /*4cd0*/  @!UP1 UIADD3 UR40, UPT, UPT, UR7, 0x200, URZ ;  /* 0x0000020007289890 */ /* 0x000fe2000fffe0ff */
[----:B------:R-:W-:Y:S05]  /*4ce0*/  VOTEU.ALL UP1, P4 ;  /* 0x0000000000ff7886 */ /* 0x000fea0002020000 */
[----:B------:R-:W-:Y:S01]  /*4cf0*/  IMAD.U32 R8, RZ, RZ, UR9 ;  /* 0x00000009ff087e24 */ /* 0x000fe2000f8e00ff */
[----:B------:R-:W-:Y:S01]  /*4d00*/  UMOV UR9, 0x10000000 ;  /* 0x1000000000097882 */ /* 0x000fe20000000000 */
[----:B------:R-:W-:Y:S01]  /*4d10*/  IMAD.U32 R9, RZ, RZ, UR8 ;  /* 0x00000008ff097e24 */ /* 0x000fe2000f8e00ff */
[----:B------:R-:W-:Y:S02]  /*4d20*/  UMOV UR8, 0x0 ;  /* 0x0000000000087882 */ /* 0x000fe40000000000 */
[----:B------:R-:W-:Y:S02]  /*4d30*/  @!P4 R2UR UR10, R8 ;  /* 0x00000000080ac2ca */ /* 0x000fe400000e0000 */
[----:B------:R-:W-:Y:S02]  /*4d40*/  @!P4 R2UR UR11, R9 ;  /* 0x00000000090bc2ca */ /* 0x000fe400000e0000 */
[----:B------:R-:W-:Y:S05]  /*4d50*/  @!P4 IADD3 R8, P0, PT, R30, 0x580, RZ ;  /* 0x000005801e08c810 */ /* 0x000fea0007f1e0ff */
[----:B------:R-:W-:Y:S06]  /*4d60*/  @!P4 IMAD.X R2, RZ, RZ, R31, P0 ;  /* 0x000000ffff02c224 */ /* 0x000fec00000e061f */
[----:B------:R1:W-:Y:S01]  /*4d70*/  @!UP1 UTMALDG.3D [UR40], [UR10], desc[UR8] ;  /* 0x000008280a0095b4 */ /* 0x0003e20008011000 */
[----:B------:R1:W-:Y:S01]  /*4d80*/  @!P4 SYNCS.ARRIVE.TRANS64.RED.A0TR RZ, [UR7+0x40], R0 ;  /* 0x00004000ffffc9a7 */ /* 0x0003e20008300407 */
[----:B------:R-:W-:Y:S01]  /*4d90*/  SYNCS.ARRIVE.TRANS64.RED.A1T0 RZ, [UR21], RZ ;  /* 0x000000ffffff79a7 */ /* 0x000fe20008100415 */
[----:B------:R-:W2:Y:S02]  /*4da0*/  SYNCS.PHASECHK.TRANS64.TRYWAIT P2, [UR7+0x68], R32 ;  /* 0x00006820ff0075a7 */ /* 0x000ea40008041107 */
[----:B-12---:R-:W-:Y:S05]  /*4db0*/  @!P2 BRA `(.L_x_93) ;  /* 0x0000006000aca947 */ /* 0x006fea0003800000 */
.L_x_220:
[----:B------:R-:W-:Y:S01]  /*4dc0*/  @!P4 R2UR UR9, R8 ;  /* 0x000000000809c2ca */ /* 0x000fe200000e0000 */
[----:B------:R-:W-:Y:S01]  /*4dd0*/  VOTEU.ALL UP1, P4 ;  /* 0x0000000000ff7886 */ /* 0x000fe20002020000 */
[----:B------:R-:W-:Y:S01]  /*4de0*/  @!P4 R2UR UR8, R2 ;  /* 0x000000000208c2ca */ /* 0x000fe200000e0000 */
[----:B-1----:R-:W-:Y:S01]  /*4df0*/  @!P4 IMAD.MOV.U32 R0, RZ, RZ, 0x2000 ;  /* 0x00002000ff00c424 */ /* 0x002fe200078e00ff */
[----:B------:R-:W-:Y:S01]  /*4e00*/  UMOV UR35, UR43 ;  /* 0x0000002b00237c82 */ /* 0x000fe20008000000 */
[----:B------:R-:W-:Y:S02]  /*4e10*/  UPRMT UR15, UR37, 0x654, UR33 ;  /* 0x00000654250f7896 */ /* 0x000fe40008000021 */
[----:B------:R-:W-:Y:S02]  /*4e20*/  @!UP1 UIADD3 UR34, UPT, UPT, UR42, 0x10, URZ ;  /* 0x000000102a229890 */ /* 0x000fe4000fffe0ff */
[----:B------:R-:W-:Y:S01]  /*4e30*/  @!UP1 UIADD3 UR32, UPT, UPT, UR7, 0x2200, URZ ;  /* 0x0000220007209890 */ /* 0x000fe2000fffe0ff */
[----:B------:R-:W-:Y:S03]  /*4e40*/  VOTEU.ALL UP1, P4 ;  /* 0x0000000000ff7886 */ /* 0x000fe60002020000 */
        /* <DEDUP_REMOVED lines=13> */
.L_x_222:
[----:B------:R-:W-:Y:S01]  /*4f20*/  @!P4 R2UR UR9, R8 ;  /* 0x000000000809c2ca */ /* 0x000fe200000e0000 */
[----:B------:R-:W-:Y:S01]  /*4f30*/  VOTEU.ALL UP1, P4 ;  /* 0x0000000000ff7886 */ /* 0x000fe20002020000 */
[----:B------:R-:W-:Y:S01]  /*4f40*/  @!P4 R2UR UR8, R2 ;  /* 0x000000000208c2ca */ /* 0x000fe200000e0000 */
[----:B-1----:R-:W-:Y:S01]  /*4f50*/  @!P4 IMAD.MOV.U32 R0, RZ, RZ, 0x2000 ;  /* 0x00002000ff00c424 */ /* 0x002fe200078e00ff */
[----:B------:R-:W-:Y:S01]  /*4f60*/  UMOV UR27, UR43 ;  /* 0x0000002b001b7c82 */ /* 0x000fe20008000000 */
[----:B------:R-:W-:Y:S01]  /*4f70*/  UMOV UR28, UR36 ;  /* 0x00000024001c7c82 */ /* 0x000fe20008000000 */
[----:B------:R-:W-:Y:S02]  /*4f80*/  @!UP1 UIADD3 UR26, UPT, UPT, UR42, 0x20, URZ ;  /* 0x000000202a1a9890 */ /* 0x000fe4000fffe0ff */
[----:B------:R-:W-:Y:S01]  /*4f90*/  @!UP1 UIADD3 UR24, UPT, UPT, UR7, 0x4200, URZ ;  /* 0x0000420007189890 */ /* 0x000fe2000fffe0ff */
[----:B------:R-:W-:Y:S01]  /*4fa0*/  VOTEU.ALL UP1, P4 ;  /* 0x0000000000ff7886 */ /* 0x000fe20002020000 */
[----:B------:R-:W-:Y:S03]  /*4fb0*/  UPRMT UR14, UR37, 0x654, UR25 ;  /* 0x00000654250e7896 */ /* 0x000fe60008000019 */
        /* <DEDUP_REMOVED lines=13> */
.L_x_224:
[----:B------:R-:W-:Y:S01]  /*5090*/  @!P4 R2UR UR9, R8 ;  /* 0x000000000809c2ca */ /* 0x000fe200000e0000 */
[----:B------:R-:W-:Y:S01]  /*50a0*/  VOTEU.ALL UP1, P4 ;  /* 0x0000000000ff7886 */ /* 0x000fe20002020000 */
[----:B------:R-:W-:Y:S01]  /*50b0*/  @!P4 R2UR UR8, R2 ;  /* 0x000000000208c2ca */ /* 0x000fe200000e0000 */
[----:B-1----:R-:W-:Y:S01]  /*50c0*/  @!P4 IMAD.MOV.U32 R0, RZ, RZ, 0x2000 ;  /* 0x00002000ff00c424 */ /* 0x002fe200078e00ff */
[----:B------:R-:W-:Y:S01]  /*50d0*/  UMOV UR19, UR43 ;  /* 0x0000002b00137c82 */ /* 0x000fe20008000000 */
[----:B------:R-:W-:Y:S01]  /*50e0*/  UMOV UR20, UR36 ;  /* 0x0000002400147c82 */ /* 0x000fe20008000000 */
[----:B------:R-:W-:Y:S01]  /*50f0*/  @!UP1 UIADD3 UR18, UPT, UPT, UR42, 0x30, URZ ;  /* 0x000000302a129890 */ /* 0x000fe2000fffe0ff */
[----:B------:R-:W-:Y:S01]  /*5100*/  SHF.L.U32 R14, RZ, 0x1f, RZ ;  /* 0x0000001fff0e7819 */ /* 0x000fe200000006ff */
        /* <DEDUP_REMOVED lines=16> */
.L_x_226:
[----:B------:R-:W-:Y:S01]  /*5210*/  @!P4 R2UR UR9, R8 ;  /* 0x000000000809c2ca */ /* 0x000fe200000e0000 */
[----:B------:R-:W-:Y:S01]  /*5220*/  VOTEU.ALL UP1, P4 ;  /* 0x0000000000ff7886 */ /* 0x000fe20002020000 */
[----:B------:R-:W-:Y:S01]  /*5230*/  @!P4 R2UR UR8, R2 ;  /* 0x000000000208c2ca */ /* 0x000fe200000e0000 */
[----:B-1----:R-:W-:Y:S01]  /*5240*/  @!P4 IMAD.MOV.U32 R0, RZ, RZ, 0x2000 ;  /* 0x00002000ff00c424 */ /* 0x002fe200078e00ff */
[----:B------:R-:W-:Y:S01]  /*5250*/  UMOV UR18, 0x0 ;  /* 0x0000000000127882 */ /* 0x000fe20000000000 */
[----:B------:R-:W-:Y:S01]  /*5260*/  UMOV UR19, 0x10000000 ;  /* 0x1000000000137882 */ /* 0x000fe20000000000 */
[----:B------:R-:W-:Y:S01]  /*5270*/  @!UP1 UIADD3 UR10, UPT, UPT, UR42, 0x40, URZ ;  /* 0x000000402a0a9890 */ /* 0x000fe2000fffe0ff */
[----:B------:R-:W-:Y:S01]  /*5280*/  UMOV UR11, UR43 ;  /* 0x0000002b000b7c82 */ /* 0x000fe20008000000 */
[----:B------:R-:W-:Y:S05]  /*5290*/  UMOV UR12, UR36 ;  /* 0x00000024000c7c82 */ /* 0x000fea0008000000 */
[----:B------:R-:W-:Y:S01]  /*52a0*/  IMAD.U32 R8, RZ, RZ, UR9 ;  /* 0x00000009ff087e24 */ /* 0x000fe2000f8e00ff */
[----:B------:R-:W-:Y:S01]  /*52b0*/  UMOV UR9, UR41 ;  /* 0x0000002900097c82 */ /* 0x000fe20008000000 */
[----:B------:R-:W-:Y:S01]  /*52c0*/  IMAD.U32 R9, RZ, RZ, UR8 ;  /* 0x00000008ff097e24 */ /* 0x000fe2000f8e00ff */
[----:B------:R-:W-:Y:S02]  /*52d0*/  @!UP1 UIADD3 UR8, UPT, UPT, UR7, 0x200, URZ ;  /* 0x0000020007089890 */ /* 0x000fe4000fffe0ff */
[----:B------:R-:W-:Y:S01]  /*52e0*/  @!P4 R2UR UR22, R8 ;  /* 0x000000000816c2ca */ /* 0x000fe200000e0000 */
[----:B------:R-:W-:Y:S01]  /*52f0*/  VOTEU.ALL UP1, P4 ;  /* 0x0000000000ff7886 */ /* 0x000fe20002020000 */
        /* <DEDUP_REMOVED lines=8> */
.L_x_228:
        /* <DEDUP_REMOVED lines=23> */
.L_x_230:
[----:B------:R-:W2:Y:S01]  /*54f0*/  LDC.64 R12, c[0x0][0xb18] ;  /* 0x0002c600ff0c7b82 */ /* 0x000ea20000000a00 */
[----:B------:R-:W-:Y:S01]  /*5500*/  @!P4 R2UR UR8, R2 ;  /* 0x000000000208c2ca */ /* 0x000fe200000e0000 */
[----:B------:R-:W-:Y:S01]  /*5510*/  VOTEU.ALL UP1, P4 ;  /* 0x0000000000ff7886 */ /* 0x000fe20002020000 */
[----:B------:R-:W-:Y:S01]  /*5520*/  @!P4 R2UR UR9, R8 ;  /* 0x000000000809c2ca */ /* 0x000fe200000e0000 */
[----:B-1----:R-:W-:Y:S01]  /*5530*/  @!P4 IMAD.MOV.U32 R0, RZ, RZ, 0x2000 ;  /* 0x00002000ff00c424 */ /* 0x002fe200078e00ff */
[----:B------:R-:W-:Y:S03]  /*5540*/  UMOV UR18, 0x0 ;  /* 0x0000000000127882 */ /* 0x000fe60000000000 */
[----:B------:R-:W1:Y:S01]  /*5550*/  @!P1 LDC R2, c[0x0][0xb0c] ;  /* 0x0002c300ff029b82 */ /* 0x000e620000000800 */
[----:B------:R-:W-:Y:S01]  /*5560*/  @!UP1 UIADD3 UR10, UPT, UPT, UR42, 0x60, URZ ;  /* 0x000000602a0a9890 */ /* 0x000fe2000fffe0ff */
[----:B------:R-:W-:Y:S01]  /*5570*/  @P3 SHF.R.U32.HI R27, RZ, 0x10, R21 ;  /* 0x00000010ff1b3819 */ /* 0x000fe20000011615 */
[----:B------:R-:W-:Y:S01]  /*5580*/  UMOV UR19, 0x10000000 ;  /* 0x1000000000137882 */ /* 0x000fe20000000000 */
[----:B------:R-:W-:Y:S01]  /*5590*/  UMOV UR11, UR43 ;  /* 0x0000002b000b7c82 */ /* 0x000fe20008000000 */
[----:B------:R-:W-:Y:S01]  /*55a0*/  UMOV UR12, UR36 ;  /* 0x00000024000c7c82 */ /* 0x000fe20008000000 */
[----:B------:R-:W-:Y:S02]  /*55b0*/  VIADD R29, R29, 0x1 ;  /* 0x000000011d1d7836 */ /* 0x000fe40000000000 */
[----:B------:R-:W-:Y:S01]  /*55c0*/  IMAD.U32 R9, RZ, RZ, UR8 ;  /* 0x00000008ff097e24 */ /* 0x000fe2000f8e00ff */
[----:B------:R-:W-:Y:S01]  /*55d0*/  @!UP1 UIADD3 UR8, UPT, UPT, UR7, 0x4200, URZ ;  /* 0x0000420007089890 */ /* 0x000fe2000fffe0ff */
[----:B------:R-:W-:Y:S01]  /*55e0*/  IMAD.U32 R8, RZ, RZ, UR9 ;  /* 0x00000009ff087e24 */ /* 0x000fe2000f8e00ff */
[----:B------:R-:W-:Y:S01]  /*55f0*/  VOTEU.ALL UP1, P4 ;  /* 0x0000000000ff7886 */ /* 0x000fe20002020000 */
[----:B------:R-:W-:Y:S01]  /*5600*/  UMOV UR9, UR25 ;  /* 0x0000001900097c82 */ /* 0x000fe20008000000 */
[----:B------:R-:W-:Y:S02]  /*5610*/  @!P4 R2UR UR21, R9 ;  /* 0x000000000915c2ca */ /* 0x000fe400000e0000 */
[----:B------:R-:W-:Y:S02]  /*5620*/  @!P4 R2UR UR20, R8 ;  /* 0x000000000814c2ca */ /* 0x000fe400000e0000 */
[----:B------:R-:W4:Y:S11]  /*5630*/  LDC.64 R8, c[0x0][0xb10] ;  /* 0x0002c400ff087b82 */ /* 0x000f360000000a00 */
[----:B------:R1:W-:Y:S01]  /*5640*/  @!UP1 UTMALDG.3D [UR8], [UR20], desc[UR18] ;  /* 0x00001208140095b4 */ /* 0x0003e20008011000 */
[----:B------:R5:W-:Y:S01]  /*5650*/  @!P4 SYNCS.ARRIVE.TRANS64.RED.A0TR RZ, [UR7+0x50], R0 ;  /* 0x00005000ffffc9a7 */ /* 0x000be20008300407 */
[C---:B----4-:R-:W-:Y:S01]  /*5660*/  @!P1 IMAD.HI.U32 R8, R11.reuse, R8, RZ ;  /* 0x000000080b089227 */ /* 0x050fe200078e00ff */
[----:B--2---:R-:W-:Y:S02]  /*5670*/  @!P1 ISETP.NE.AND P0, PT, R12, 0x1, PT ;  /* 0x000000010c00980c */ /* 0x004fe40003f05270 */
[----:B-1----:R-:W-:Y:S01]  /*5680*/  @!P1 ISETP.NE.AND P2, PT, R2, 0x1, PT ;  /* 0x000000010200980c */ /* 0x002fe20003f45270 */
[----:B------:R-:W-:Y:S01]  /*5690*/  SYNCS.ARRIVE.TRANS64.RED.A1T0 RZ, [UR14], RZ ;  /* 0x000000ffffff79a7 */ /* 0x000fe2000810040e */
[C---:B------:R-:W-:Y:S01]  /*56a0*/  @!P1 IMAD.HI.U32 R13, R10.reuse, R13, RZ ;  /* 0x0000000d0a0d9227 */ /* 0x040fe200078e00ff */
[----:B------:R-:W-:Y:S04]  /*56b0*/  @!P1 SHF.R.U32.HI R8, RZ, R9, R8 ;  /* 0x00000009ff089219 */ /* 0x000fe80000011608 */
[----:B------:R-:W-:Y:S01]  /*56c0*/  @!P1 SEL R8, R11, R8, !P2 ;  /* 0x000000080b089207 */ /* 0x000fe20005000000 */
[----:B------:R-:W1:Y:S01]  /*56d0*/  SYNCS.PHASECHK.TRANS64.TRYWAIT P5, [UR7+0x78], R14 ;  /* 0x0000780eff0075a7 */ /* 0x000e6200080a1107 */
[----:B-----5:R-:W2:Y:S02]  /*56e0*/  @!P1 LDC R0, c[0x0][0xb20] ;  /* 0x0002c800ff009b82 */ /* 0x020ea40000000800 */
[----:B--2---:R-:W-:Y:S04]  /*56f0*/  @!P1 SHF.R.U32.HI R0, RZ, R0, R13 ;  /* 0x00000000ff009219 */ /* 0x004fe8000001160d */
[----:B------:R-:W-:Y:S05]  /*5700*/  @!P1 SEL R9, R10, R0, !P0 ;  /* 0x000000000a099207 */ /* 0x000fea0004000000 */
[----:B------:R-:W-:Y:S02]  /*5710*/  @!P1 IMAD.IADD R0, R9, 0x1, -R8 ;  /* 0x0000000109009824 */ /* 0x000fe400078e0a08 */
[----:B------:R-:W-:Y:S02]  /*5720*/  @!P1 IMAD.IADD R8, R8, 0x1, -R9 ;  /* 0x0000000108089824 */ /* 0x000fe400078e0a09 */
[----:B------:R-:W-:Y:S02]  /*5730*/  @!P1 IMAD R11, R0, R2, R11 ;  /* 0x00000002000b9224 */ /* 0x000fe400078e020b */
[----:B------:R-:W-:Y:S01]  /*5740*/  @!P1 IMAD R10, R8, R12, R10 ;  /* 0x0000000c080a9224 */ /* 0x000fe200078e020a */
[----:B-1----:R-:W-:Y:S06]  /*5750*/  @!P5 BRA `(.L_x_99) ;  /* 0x0000005800d4d947 */ /* 0x002fec0003800000 */
.L_x_232:
[----:B------:R-:W-:Y:S01]  /*5760*/  @!P4 IADD3 R2, P0, PT, R30, 0x580, RZ ;  /* 0x000005801e02c810 */ /* 0x000fe20007f1e0ff */
[----:B------:R-:W-:Y:S01]  /*5770*/  VOTEU.ALL UP1, P4 ;  /* 0x0000000000ff7886 */ /* 0x000fe20002020000 */
[----:B------:R-:W-:Y:S01]  /*5780*/  UMOV UR18, 0x0 ;  /* 0x0000000000127882 */ /* 0x000fe20000000000 */
[----:B------:R-:W-:Y:S01]  /*5790*/  UMOV UR19, 0x10000000 ;  /* 0x1000000000137882 */ /* 0x000fe20000000000 */
[----:B------:R-:W-:Y:S01]  /*57a0*/  @!P4 R2UR UR9, R2 ;  /* 0x000000000209c2ca */ /* 0x000fe200000e0000 */
[----:B-1----:R-:W-:Y:S01]  /*57b0*/  @!P4 IMAD.X R0, RZ, RZ, R31, P0 ;  /* 0x000000ffff00c224 */ /* 0x002fe200000e061f */
[----:B------:R-:W-:Y:S01]  /*57c0*/  @!UP1 UIADD3 UR10, UPT, UPT, UR42, 0x70, URZ ;  /* 0x000000702a0a9890 */ /* 0x000fe2000fffe0ff */
[----:B------:R-:W-:Y:S01]  /*57d0*/  ISETP.NE.AND P0, PT, R29, 0x2, PT ;  /* 0x000000021d00780c */ /* 0x000fe20003f05270 */
[----:B------:R-:W-:Y:S01]  /*57e0*/  UMOV UR11, UR43 ;  /* 0x0000002b000b7c82 */ /* 0x000fe20008000000 */
[----:B------:R-:W-:Y:S01]  /*57f0*/  UMOV UR12, UR36 ;  /* 0x00000024000c7c82 */ /* 0x000fe20008000000 */
[----:B------:R-:W-:Y:S01]  /*5800*/  @!P4 R2UR UR8, R0 ;  /* 0x000000000008c2ca */ /* 0x000fe200000e0000 */
[----:B------:R-:W-:Y:S01]  /*5810*/  IMAD.IADD R15, R10, 0x1, R62 ;  /* 0x000000010a0f7824 */ /* 0x000fe200078e023e */
[----:B------:R-:W-:Y:S01]  /*5820*/  @P3 R2UR UR36, R27 ;  /* 0x000000001b2432ca */ /* 0x000fe200000e0000 */
[----:B------:R-:W-:Y:S01]  /*5830*/  IMAD.IADD R14, R11, 0x1, R63 ;  /* 0x000000010b0e7824 */ /* 0x000fe200078e023f */
[----:B------:R-:W-:Y:S02]  /*5840*/  SEL R0, RZ, 0x1, P0 ;  /* 0x00000001ff007807 */ /* 0x000fe40000000000 */
[----:B------:R-:W-:Y:S01]  /*5850*/  SEL R29, R29, RZ, P0 ;  /* 0x000000ff1d1d7207 */ /* 0x000fe20000000000 */
[----:B------:R-:W-:Y:S01]  /*5860*/  IMAD.U32 R8, RZ, RZ, UR9 ;  /* 0x00000009ff087e24 */ /* 0x000fe2000f8e00ff */
[----:B------:R-:W-:Y:S01]  /*5870*/  UMOV UR9, UR17 ;  /* 0x0000001100097c82 */ /* 0x000fe20008000000 */
[----:B------:R-:W-:Y:S03]  /*5880*/  LOP3.LUT R28, R28, R0, RZ, 0x3c, !PT ;  /* 0x000000001c1c7212 */ /* 0x000fe600078e3cff */
[----:B------:R-:W-:Y:S01]  /*5890*/  @!P4 R2UR UR14, R8 ;  /* 0x00000000080ec2ca */ /* 0x000fe200000e0000 */
[----:B------:R-:W-:Y:S01]  /*58a0*/  IMAD.U32 R9, RZ, RZ, UR8 ;  /* 0x00000008ff097e24 */ /* 0x000fe2000f8e00ff */
[----:B------:R-:W-:Y:S01]  /*58b0*/  @!UP1 UIADD3 UR8, UPT, UPT, UR7, 0x6200, URZ ;  /* 0x0000620007089890 */ /* 0x000fe2000fffe0ff */
[----:B------:R-:W-:Y:S03]  /*58c0*/  VOTEU.ALL UP1, P4 ;  /* 0x0000000000ff7886 */ /* 0x000fe60002020000 */
[----:B------:R-:W-:Y:S11]  /*58d0*/  @!P4 R2UR UR15, R9 ;  /* 0x00000000090fc2ca */ /* 0x000ff600000e0000 */
[----:B------:R-:W-:Y:S02]  /*58e0*/  @!UPT UIADD3 URZ, UPT, UPT, URZ, URZ, URZ ;  /* 0x000000fffffff290 */ /* 0x000fe4000fffe0ff */
[----:B------:R2:W-:Y:S01]  /*58f0*/  @!UP1 UTMALDG.3D [UR8], [UR14], desc[UR18] ;  /* 0x000012080e0095b4 */ /* 0x0005e20008011000 */
[----:B------:R2:W-:Y:S01]  /*5900*/  @!P4 SYNCS.ARRIVE.TRANS64.RED.A0TR RZ, [UR7+0x58], R25 ;  /* 0x00005819ffffc9a7 */ /* 0x0005e20008300407 */
[----:B------:R-:W-:Y:S01]  /*5910*/  UPLOP3.LUT UP1, UPT, UPT, UPT, UPT, 0x80, 0x8 ;  /* 0x000000000008789c */ /* 0x000fe20003f2f070 */
[----:B------:R-:W-:Y:S01]  /*5920*/  SYNCS.ARRIVE.TRANS64.RED.A1T0 RZ, [UR13], RZ ;  /* 0x000000ffffff79a7 */ /* 0x000fe2000810040d */
[----:B------:R-:W-:Y:S09]  /*5930*/  @P3 BRA `(.L_x_100) ;  /* 0xffffffec002c3947 */ /* 0x000ff2000383ffff */
[----:B------:R-:W1:Y:S02]  /*5940*/  SYNCS.PHASECHK.TRANS64.TRYWAIT P0, [UR7+0x60], R32 ;  /* 0x00006020ff0075a7 */ /* 0x000e640008001107 */
[----:B-1----:R-:W-:Y:S05]  /*5950*/  @!P0 BRA `(.L_x_101) ;  /* 0x00000058006c8947 */ /* 0x002fea0003800000 */
.L_x_234:
[----:B------:R-:W4:Y:S02]  /*5960*/  SYNCS.PHASECHK.TRANS64.TRYWAIT P0, [UR7+0x68], R32 ;  /* 0x00006820ff0075a7 */ /* 0x000f240008001107 */
[----:B----4-:R-:W-:Y:S05]  /*5970*/  @!P0 BRA `(.L_x_102) ;  /* 0x00000058007c8947 */ /* 0x010fea0003800000 */
.L_x_236:
[----:B------:R-:W4:Y:S01]  /*5980*/  SYNCS.PHASECHK.TRANS64.TRYWAIT P0, [UR7+0x70], R32 ;  /* 0x00007020ff0075a7 */ /* 0x000f220008001107 */
[----:B-1----:R-:W-:Y:S01]  /*5990*/  HFMA2 R0, -RZ, RZ, 0, 5.9604644775390625e-08 ;  /* 0x00000001ff007431 */ /* 0x002fe200000001ff */
[----:B----4-:R-:W-:Y:S06]  /*59a0*/  @!P0 BRA `(.L_x_103) ;  /* 0x0000005800888947 */ /* 0x010fec0003800000 */
.L_x_238:
[----:B-1----:R-:W-:Y:S02]  /*59b0*/  MOV R2, UR7 ;  /* 0x0000000700027c02 */ /* 0x002fe40008000f00 */
[----:B------:R-:W-:-:S07]  /*59c0*/  SHF.L.U32 R0, R0, 0x1f, RZ ;  /* 0x0000001f00007819 */ /* 0x000fce00000006ff */
.L_x_104:
[----:B-1----:R1:W4:Y:S02]  /*59d0*/  SYNCS.PHASECHK.TRANS64.TRYWAIT P0, [R2+URZ+0x78], R0 ;  /* 0x00007800020075a7 */ /* 0x00232400080011ff */
[----:B----4-:R-:W-:Y:S05]  /*59e0*/  @!P0 NANOSLEEP.SYNCS 0x989680 ;  /* 0x009896800000895d */ /* 0x010fea0003900000 */
[----:B------:R-:W4:Y:S02]  /*59f0*/  @!P0 SYNCS.PHASECHK.TRANS64 P0, [R2+URZ+0x78], R0 ;  /* 0x00007800020085a7 */ /* 0x000f2400080010ff */
[----:B--2-4-:R-:W-:Y:S05]  /*5a00*/  @P0 EXIT ;  /* 0x000000000000094d */ /* 0x014fea0003800000 */
[----:B------:R-:W-:Y:S05]  /*5a10*/  BRA `(.L_x_104) ;  /* 0xfffffffc00ec7947 */ /* 0x000fea000383ffff */
.L_x_85:
[----:B------:R-:W-:-:S06]  /*5a20*/  UISETP.GE.AND UP1, UPT, UR10, 0x4, UPT ;  /* 0x000000040a00788c */ /* 0x000fcc000bf26270 */
[----:B------:R-:W-:-:S13]  /*5a30*/  PLOP3.LUT P0, PT, PT, PT, UP1, 0x80, 0x8 ;  /* 0x000000000008781c */ /* 0x000fda0003f0f018 */
[----:B------:R-:W-:Y:S05]  /*5a40*/  @!P0 EXIT ;  /* 0x000000000000894d */ /* 0x000fea0003800000 */
[----:B------:R-:W-:Y:S01]  /*5a50*/  BAR.SYNC.DEFER_BLOCKING 0x6, 0xa0 ;  /* 0x0182800000007b1d */ /* 0x000fe20000010000 */
[C---:B------:R-:W-:Y:S01]  /*5a60*/  IMAD.SHL.U32 R2, R76.reuse, 0x10, RZ ;  /* 0x000000104c027824 */ /* 0x040fe200078e00ff */
[C---:B------:R-:W-:Y:S01]  /*5a70*/  SHF.L.U32 R32, R76.reuse, 0x10, RZ ;  /* 0x000000104c207819 */ /* 0x040fe200000006ff */
[C---:B------:R-:W-:Y:S01]  /*5a80*/  IMAD.SHL.U32 R75, R76.reuse, 0x2, RZ ;  /* 0x000000024c4b7824 */ /* 0x040fe200078e00ff */
[----:B------:R-:W-:Y:S01]  /*5a90*/  LOP3.LUT R77, R76, 0x60, RZ, 0xc0, !PT ;  /* 0x000000604c4d7812 */ /* 0x000fe200078ec0ff */
[----:B------:R-:W-:Y:S01]  /*5aa0*/  HFMA2 R71, -RZ, RZ, 0, 0 ;  /* 0x00000000ff477431 */ /* 0x000fe200000001ff */
[----:B------:R-:W-:Y:S02]  /*5ab0*/  UMOV UR48, 0x400 ;  /* 0x0000040000307882 */ /* 0x000fe40000000000 */
[----:B------:R-:W1:Y:S01]  /*5ac0*/  LDC R67, c[0x0][0x370] ;  /* 0x0000dc00ff437b82 */ /* 0x000e620000000800 */
[----:B------:R-:W-:Y:S01]  /*5ad0*/  ULEA UR48, UR37, UR48, 0x18 ;  /* 0x0000003025307291 */ /* 0x000fe2000f8ec0ff */
[----:B------:R-:W-:Y:S01]  /*5ae0*/  LOP3.LUT R3, R2, 0x60, RZ, 0xc0, !PT ;  /* 0x0000006002037812 */ /* 0x000fe200078ec0ff */
[----:B------:R-:W-:Y:S01]  /*5af0*/  IMAD.MOV.U32 R31, RZ, RZ, RZ ;  /* 0x000000ffff1f7224 */ /* 0x000fe200078e00ff */
[----:B------:R-:W-:Y:S01]  /*5b00*/  LOP3.LUT R74, R76, 0x2, RZ, 0xc0, !PT ;  /* 0x000000024c4a7812 */ /* 0x000fe200078ec0ff */
[----:B------:R-:W-:Y:S01]  /*5b10*/  UIADD3 UR4, UPT, UPT, UR48, 0x200, URZ ;  /* 0x0000020030047890 */ /* 0x000fe2000fffe0ff */
[----:B------:R-:W-:Y:S01]  /*5b20*/  LOP3.LUT R75, R3, 0xc, R75, 0xf8, !PT ;  /* 0x0000000c034b7812 */ /* 0x000fe200078ef84b */
[----:B------:R-:W-:Y:S01]  /*5b30*/  IMAD.MOV.U32 R80, RZ, RZ, RZ ;  /* 0x000000ffff507224 */ /* 0x000fe200078e00ff */
[----:B------:R-:W2:Y:S01]  /*5b40*/  LDC R28, c[0x0][0xb0c] ;  /* 0x0002c300ff1c7b82 */ /* 0x000ea20000000800 */
[----:B------:R-:W-:Y:S01]  /*5b50*/  LOP3.LUT R32, R32, 0x600000, RZ, 0xc0, !PT ;  /* 0x0060000020207812 */ /* 0x000fe200078ec0ff */
[----:B------:R-:W3:Y:S01]  /*5b60*/  LDCU.64 UR52, c[0x0][0x348] ;  /* 0x00006900ff3477ac */ /* 0x000ee20008000a00 */
[----:B------:R-:W-:Y:S01]  /*5b70*/  IMAD.U32 R69, RZ, RZ, UR4 ;  /* 0x00000004ff457e24 */ /* 0x000fe2000f8e00ff */
[----:B------:R-:W-:-:S02]  /*5b80*/  LOP3.LUT R75, R75, 0x790, R2, 0xf8, !PT ;  /* 0x000007904b4b7812 */ /* 0x000fc400078ef802 */
[----:B------:R-:W-:Y:S01]  /*5b90*/  LOP3.LUT R76, R76, 0x4, RZ, 0xc0, !PT ;  /* 0x000000044c4c7812 */ /* 0x000fe200078ec0ff */
[----:B------:R-:W4:Y:S01]  /*5ba0*/  LDCU.64 UR38, c[0x0][0x888] ;  /* 0x00011100ff2677ac */ /* 0x000f220008000a00 */
[----:B------:R-:W1:Y:S01]  /*5bb0*/  LDC R65, c[0x0][0xb20] ;  /* 0x0002c800ff417b82 */ /* 0x000e620000000800 */
[----:B------:R-:W3:Y:S01]  /*5bc0*/  LDS R0, [UR48+0x140] ;  /* 0x00014030ff007984 */ /* 0x000ee20008000800 */
[----:B------:R-:W-:Y:S01]  /*5bd0*/  LEA R75, R75, R69, 0x2 ;  /* 0x000000454b4b7211 */ /* 0x000fe200078e10ff */
[----:B------:R-:W1:Y:S01]  /*5be0*/  LDCU.64 UR44, c[0x0][0x890] ;  /* 0x00011200ff2c77ac */ /* 0x000e620008000a00 */
[----:B------:R-:W-:-:S03]  /*5bf0*/  MOV R72, RZ ;  /* 0x000000ff00487202 */ /* 0x000fc60000000f00 */
[--C-:B------:R-:W-:Y:S01]  /*5c00*/  IMAD R74, R74, -0x10, R75.reuse ;  /* 0xfffffff04a4a7824 */ /* 0x100fe200078e024b */
[----:B------:R-:W1:Y:S01]  /*5c10*/  LDC R27, c[0x0][0xb30] ;  /* 0x0002cc00ff1b7b82 */ /* 0x000e620000000800 */
[----:B------:R-:W-:Y:S01]  /*5c20*/  IMAD R73, R76, -0x10, R75 ;  /* 0xfffffff04c497824 */ /* 0x000fe200078e024b */
[----:B------:R-:W-:Y:S01]  /*5c30*/  UMOV UR49, URZ ;  /* 0x000000ff00317c82 */ /* 0x000fe20008000000 */
[----:B------:R-:W-:-:S05]  /*5c40*/  UMOV UR51, URZ ;  /* 0x000000ff00337c82 */ /* 0x000fca0008000000 */
[----:B------:R-:W1:Y:S08]  /*5c50*/  LDC.64 R60, c[0x0][0xb10] ;  /* 0x0002c400ff3c7b82 */ /* 0x000e700000000a00 */
[----:B------:R-:W1:Y:S08]  /*5c60*/  LDC.64 R24, c[0x0][0xb18] ;  /* 0x0002c600ff187b82 */ /* 0x000e700000000a00 */
[----:B------:R-:W1:Y:S08]  /*5c70*/  LDC.64 R22, c[0x0][0xb28] ;  /* 0x0002ca00ff167b82 */ /* 0x000e700000000a00 */
[----:B------:R-:W1:Y:S01]  /*5c80*/  LDC.64 R58, c[0x0][0x8b0] ;  /* 0x00022c00ff3a7b82 */ /* 0x000e620000000a00 */
[----:B---3--:R-:W-:-:S07]  /*5c90*/  IMAD.IADD R32, R0, 0x1, R32 ;  /* 0x0000000100207824 */ /* 0x008fce00078e0220 */
[----:B------:R-:W3:Y:S08]  /*5ca0*/  LDC.64 R56, c[0x0][0x8a8] ;  /* 0x00022a00ff387b82 */ /* 0x000ef00000000a00 */
[----:B--2-4-:R-:W1:Y:S02]  /*5cb0*/  LDC R66, c[0x0][0x374] ;  /* 0x0000dd00ff427b82 */ /* 0x014e640000000800 */
.L_x_180:
[C---:B------:R-:W-:Y:S02]  /*5cc0*/  LEA R0, R80.reuse, UR48, 0x3 ;  /* 0x0000003050007c11 */ /* 0x040fe4000f8e18ff */
[----:B------:R-:W-:Y:S02]  /*5cd0*/  SHF.L.U32 R2, R71, 0x1f, RZ ;  /* 0x0000001f47027819 */ /* 0x000fe400000006ff */
[----:B------:R-:W-:Y:S02]  /*5ce0*/  LEA R16, R80, UR48, 0x4 ;  /* 0x0000003050107c11 */ /* 0x000fe4000f8e20ff */
[----:B------:R-:W2:Y:S02]  /*5cf0*/  SYNCS.PHASECHK.TRANS64.TRYWAIT P0, [R0+URZ+0x90], R2 ;  /* 0x00009002000075a7 */ /* 0x000ea400080011ff */
[----:B--23--:R-:W-:Y:S05]  /*5d00*/  @!P0 BRA `(.L_x_105) ;  /* 0x0000005400c88947 */ /* 0x00cfea0003800000 */
.L_x_239:
[----:B------:R-:W4:Y:S01]  /*5d10*/  LDC.64 R10, c[0x0][0xb10] ;  /* 0x0002c400ff0a7b82 */ /* 0x000f220000000a00 */
[----:B------:R-:W3:Y:S01]  /*5d20*/  LDS.128 R16, [R16+0x120] ;  /* 0x0001200010107984 */ /* 0x000ee20000000c00 */
[----:B-1----:R-:W-:Y:S01]  /*5d30*/  ISETP.NE.AND P1, PT, R27, 0x1, PT ;  /* 0x000000011b00780c */ /* 0x002fe20003f25270 */
[----:B--2---:R-:W-:Y:S01]  /*5d40*/  VIADD R0, R0, 0xa0 ;  /* 0x000000a000007836 */ /* 0x004fe20000000000 */
[----:B------:R-:W-:Y:S04]  /*5d50*/  ISETP.GE.AND P0, PT, R26, 0x1, PT ;  /* 0x000000011a00780c */ /* 0x000fe80003f06270 */
[----:B------:R-:W1:Y:S01]  /*5d60*/  LDC.64 R8, c[0x0][0xb18] ;  /* 0x0002c600ff087b82 */ /* 0x000e620000000a00 */
[----:B------:R-:W-:Y:S01]  /*5d70*/  PRMT R0, RZ, 0x654, R0 ;  /* 0x00000654ff007816 */ /* 0x000fe20000000000 */
[----:B------:R-:W-:Y:S01]  /*5d80*/  @!PT LDS RZ, [RZ] ;  /* 0x00000000fffff984 */ /* 0x000fe20000000800 */
[----:B------:R-:W-:Y:S01]  /*5d90*/  @!PT LDS RZ, [RZ] ;  /* 0x00000000fffff984 */ /* 0x000fe20000000800 */
[----:B------:R-:W-:Y:S01]  /*5da0*/  @!PT LDS RZ, [RZ] ;  /* 0x00000000fffff984 */ /* 0x000fe20000000800 */
[----:B------:R-:W-:Y:S01]  /*5db0*/  @!PT LDS RZ, [RZ] ;  /* 0x00000000fffff984 */ /* 0x000fe20000000800 */
[----:B------:R2:W-:Y:S06]  /*5dc0*/  MEMBAR.ALL.CTA ;  /* 0x0000000000007992 */ /* 0x0005ec0000008000 */
[----:B--2---:R-:W2:Y:S01]  /*5dd0*/  FENCE.VIEW.ASYNC.S ;  /* 0x00000000000073c6 */ /* 0x004ea20000000000 */
[----:B------:R-:W1:Y:S08]  /*5de0*/  @!P1 LDC R12, c[0x0][0xb20] ;  /* 0x0002c800ff0c9b82 */ /* 0x000e700000000800 */
[----:B------:R-:W1:Y:S01]  /*5df0*/  @!P1 LDC R7, c[0x0][0xb0c] ;  /* 0x0002c300ff079b82 */ /* 0x000e620000000800 */
[----:B--2---:R2:W-:Y:S01]  /*5e00*/  SYNCS.ARRIVE.TRANS64.RED.A1T0 RZ, [R0+URZ], RZ ;  /* 0x000000ff00ff79a7 */ /* 0x0045e200081004ff */
[----:B---3--:R-:W-:Y:S04]  /*5e10*/  LOP3.LUT P4, RZ, R18, 0x1, RZ, 0xc0, !PT ;  /* 0x0000000112ff7812 */ /* 0x008fe8000788c0ff */
[----:B------:R-:W-:Y:S09]  /*5e20*/  P2R R78, PR, RZ, 0x10 ;  /* 0x00000010ff4e7803 */ /* 0x000ff20000000000 */
[----:B------:R-:W-:Y:S02]  /*5e30*/  @P4 MOV R30, R16 ;  /* 0x00000010001e4202 */ /* 0x000fe40000000f00 */
[----:B------:R-:W-:Y:S01]  /*5e40*/  @P4 LOP3.LUT R29, R17, 0xffff, RZ, 0xc0, !PT ;  /* 0x0000ffff111d4812 */ /* 0x000fe200078ec0ff */
[----:B--2-4-:R-:W-:Y:S06]  /*5e50*/  @!P0 BRA `(.L_x_106) ;  /* 0x0000000000a48947 */ /* 0x014fec0003800000 */
[----:B------:R-:W-:Y:S01]  /*5e60*/  IMAD.HI.U32 R0, R66, R25, RZ ;  /* 0x0000001942007227 */ /* 0x000fe200078e00ff */
[----:B------:R-:W-:Y:S02]  /*5e70*/  ISETP.NE.AND P0, PT, R24, 0x1, PT ;  /* 0x000000011800780c */ /* 0x000fe40003f05270 */
[----:B------:R-:W-:Y:S01]  /*5e80*/  ISETP.NE.AND P2, PT, R26, 0x1, PT ;  /* 0x000000011a00780c */ /* 0x000fe20003f45270 */
[----:B------:R-:W-:Y:S01]  /*5e90*/  IMAD.HI.U32 R4, R67, R60, RZ ;  /* 0x0000003c43047227 */ /* 0x000fe200078e00ff */
[----:B------:R-:W-:Y:S02]  /*5ea0*/  SHF.R.U32.HI R0, RZ, R65, R0 ;  /* 0x00000041ff007219 */ /* 0x000fe40000011600 */
[----:B------:R-:W-:Y:S01]  /*5eb0*/  ISETP.NE.AND P3, PT, R28, 0x1, PT ;  /* 0x000000011c00780c */ /* 0x000fe20003f65270 */
[----:B------:R-:W-:Y:S01]  /*5ec0*/  IMAD.HI.U32 R6, R29, R25, RZ ;  /* 0x000000191d067227 */ /* 0x000fe200078e00ff */
[-C--:B------:R-:W-:Y:S02]  /*5ed0*/  SHF.R.U32.HI R4, RZ, R61.reuse, R4 ;  /* 0x0000003dff047219 */ /* 0x080fe40000011604 */
[----:B------:R-:W-:Y:S01]  /*5ee0*/  SEL R0, R66, R0, !P0 ;  /* 0x0000000042007207 */ /* 0x000fe20004000000 */
[----:B------:R-:W-:Y:S01]  /*5ef0*/  IMAD.HI.U32 R5, R30, R60, RZ ;  /* 0x0000003c1e057227 */ /* 0x000fe200078e00ff */
[----:B------:R-:W-:Y:S03]  /*5f00*/  SEL R4, R67, R4, !P3 ;  /* 0x0000000443047207 */ /* 0x000fe60005800000 */
[-C--:B------:R-:W-:Y:S01]  /*5f10*/  IMAD.HI.U32 R3, R0, R22.reuse, RZ ;  /* 0x0000001600037227 */ /* 0x080fe200078e00ff */
[----:B------:R-:W-:Y:S03]  /*5f20*/  SHF.R.U32.HI R5, RZ, R61, R5 ;  /* 0x0000003dff057219 */ /* 0x000fe60000011605 */
[----:B------:R-:W-:Y:S01]  /*5f30*/  IMAD.HI.U32 R2, R4, R22, RZ ;  /* 0x0000001604027227 */ /* 0x000fe200078e00ff */
[----:B------:R-:W-:Y:S02]  /*5f40*/  @P2 SHF.R.U32.HI R0, RZ, R23, R3 ;  /* 0x00000017ff002219 */ /* 0x000fe40000011603 */
[----:B------:R-:W-:Y:S02]  /*5f50*/  SHF.R.U32.HI R3, RZ, R65, R6 ;  /* 0x00000041ff037219 */ /* 0x000fe40000011606 */
[----:B------:R-:W-:Y:S01]  /*5f60*/  @P2 SHF.R.U32.HI R4, RZ, R23, R2 ;  /* 0x00000017ff042219 */ /* 0x000fe20000011602 */
[----:B------:R-:W-:Y:S01]  /*5f70*/  IMAD R0, R26, R0, RZ ;  /* 0x000000001a007224 */ /* 0x000fe200078e02ff */
[----:B------:R-:W-:Y:S02]  /*5f80*/  SEL R3, R29, R3, !P0 ;  /* 0x000000031d037207 */ /* 0x000fe40004000000 */
[----:B------:R-:W-:Y:S01]  /*5f90*/  SEL R2, R30, R5, !P3 ;  /* 0x000000051e027207 */ /* 0x000fe20005800000 */
[----:B------:R-:W-:Y:S01]  /*5fa0*/  IMAD R5, R26, R4, RZ ;  /* 0x000000041a057224 */ /* 0x000fe200078e02ff */
[C---:B------:R-:W-:Y:S01]  /*5fb0*/  ISETP.GE.AND P0, PT, R3.reuse, R0, PT ;  /* 0x000000000300720c */ /* 0x040fe20003f06270 */
[C---:B------:R-:W-:Y:S03]  /*5fc0*/  IMAD.HI.U32 R0, R3.reuse, R22, RZ ;  /* 0x0000001603007227 */ /* 0x040fe600078e00ff */
[C---:B------:R-:W-:Y:S02]  /*5fd0*/  ISETP.GE.OR P0, PT, R2.reuse, R5, P0 ;  /* 0x000000050200720c */ /* 0x040fe40000706670 */
[----:B------:R-:W-:Y:S04]  /*5fe0*/  SHF.R.U32.HI R0, RZ, R23, R0 ;  /* 0x00000017ff007219 */ /* 0x000fe80000011600 */
[C---:B------:R-:W-:Y:S05]  /*5ff0*/  SEL R6, R3.reuse, R0, !P2 ;  /* 0x0000000003067207 */ /* 0x040fea0005000000 */
        /* <DEDUP_REMOVED lines=14> */
[----:B------:R-:W-:Y:S07]  /*60e0*/  IMAD R29, R3, R24, R29 ;  /* 0x00000018031d7224 */ /* 0x000fee00078e021d */
.L_x_106:
[----:B-1----:R-:W-:Y:S01]  /*60f0*/  @!P1 ISETP.NE.AND P0, PT, R8, 0x1, PT ;  /* 0x000000010800980c */ /* 0x002fe20003f05270 */
[----:B------:R-:W-:Y:S01]  /*6100*/  @!P1 IMAD.HI.U32 R2, R29, R9, RZ ;  /* 0x000000091d029227 */ /* 0x000fe200078e00ff */
[----:B------:R-:W-:Y:S01]  /*6110*/  R2UR UR42, R14 ;  /* 0x000000000e2a72ca */ /* 0x000fe200000e0000 */
[----:B------:R-:W-:Y:S01]  /*6120*/  BSSY.RECONVERGENT B6, `(.L_x_107) ;  /* 0x0000031000067945 */ /* 0x000fe20003800200 */
[----:B------:R-:W-:Y:S01]  /*6130*/  R2UR UR41, R15 ;  /* 0x000000000f2972ca */ /* 0x000fe200000e0000 */
[----:B------:R-:W-:Y:S01]  /*6140*/  @!P1 IMAD.HI.U32 R0, R30, R10, RZ ;  /* 0x0000000a1e009227 */ /* 0x000fe200078e00ff */
[----:B------:R-:W-:Y:S02]  /*6150*/  @!P1 SHF.R.U32.HI R2, RZ, R12, R2 ;  /* 0x0000000cff029219 */ /* 0x000fe40000011602 */
[----:B------:R-:W-:Y:S01]  /*6160*/  @!P1 ISETP.NE.AND P2, PT, R7, 0x1, PT ;  /* 0x000000010700980c */ /* 0x000fe20003f45270 */
[----:B------:R-:W-:Y:S01]  /*6170*/  VIADD R80, R80, 0x1 ;  /* 0x0000000150507836 */ /* 0x000fe20000000000 */
[----:B------:R-:W-:Y:S02]  /*6180*/  @!P1 SEL R2, R29, R2, !P0 ;  /* 0x000000021d029207 */ /* 0x000fe40004000000 */
[----:B------:R-:W-:Y:S02]  /*6190*/  @!P1 SHF.R.U32.HI R0, RZ, R11, R0 ;  /* 0x0000000bff009219 */ /* 0x000fe40000011600 */
[----:B------:R-:W-:Y:S01]  /*61a0*/  LOP3.LUT P0, RZ, R69, 0x1b0, RZ, 0xc0, !PT ;  /* 0x000001b045ff7812 */ /* 0x000fe2000780c0ff */
[----:B------:R-:W-:Y:S01]  /*61b0*/  USHF.L.U32 UR42, UR42, 0x7, URZ ;  /* 0x000000072a2a7899 */ /* 0x000fe200080006ff */
[----:B------:R-:W-:Y:S01]  /*61c0*/  @!P1 SEL R3, R30, R0, !P2 ;  /* 0x000000001e039207 */ /* 0x000fe20005000000 */
[----:B------:R-:W-:Y:S01]  /*61d0*/  USHF.L.U32 UR41, UR41, 0x7, URZ ;  /* 0x0000000729297899 */ /* 0x000fe200080006ff */
[----:B------:R-:W-:Y:S03]  /*61e0*/  @P4 SHF.R.U32.HI R70, RZ, 0x10, R17 ;  /* 0x00000010ff464819 */ /* 0x000fe60000011611 */
[----:B------:R-:W-:Y:S02]  /*61f0*/  @!P1 IMAD.IADD R0, R2, 0x1, -R3 ;  /* 0x0000000102009824 */ /* 0x000fe400078e0a03 */
[----:B------:R-:W-:Y:S02]  /*6200*/  @!P1 IMAD.IADD R2, R3, 0x1, -R2 ;  /* 0x0000000103029824 */ /* 0x000fe400078e0a02 */
[----:B------:R-:W-:Y:S02]  /*6210*/  @!P1 IMAD R30, R0, R7, R30 ;  /* 0x00000007001e9224 */ /* 0x000fe400078e021e */
[----:B------:R-:W-:Y:S01]  /*6220*/  @!P1 IMAD R29, R2, R8, R29 ;  /* 0x00000008021d9224 */ /* 0x000fe200078e021d */
[----:B------:R-:W-:Y:S06]  /*6230*/  @!P0 BRA `(.L_x_108) ;  /* 0x00000000007c8947 */ /* 0x000fec0003800000 */
[----:B------:R-:W1:Y:S01]  /*6240*/  LDCU.64 UR8, c[0x4][0x80] ;  /* 0x01001000ff0877ac */ /* 0x000e620008000a00 */
[----:B------:R-:W-:Y:S01]  /*6250*/  MOV R2, 0x0 ;  /* 0x0000000000027802 */ /* 0x000fe20000000f00 */
[----:B------:R-:W-:Y:S02]  /*6260*/  HFMA2 R12, -RZ, RZ, 0, 5.9604644775390625e-08 ;  /* 0x00000001ff0c7431 */ /* 0x000fe400000001ff */
[----:B------:R-:W-:Y:S01]  /*6270*/  IMAD.MOV.U32 R8, RZ, RZ, 0x70 ;  /* 0x00000070ff087424 */ /* 0x000fe200078e00ff */
[----:B------:R2:W3:Y:S01]  /*6280*/  LDC.64 R14, c[0x4][R2] ;  /* 0x01000000020e7b82 */ /* 0x0004e20000000a00 */
[----:B------:R-:W4:Y:S01]  /*6290*/  LDCU.64 UR6, c[0x4][0x88] ;  /* 0x01001100ff0677ac */ /* 0x000f220008000a00 */
[----:B------:R-:W-:Y:S01]  /*62a0*/  IMAD.MOV.U32 R13, RZ, RZ, RZ ;  /* 0x000000ffff0d7224 */ /* 0x000fe200078e00ff */
[----:B------:R-:W2:Y:S01]  /*62b0*/  LDCU.64 UR4, c[0x4][0x8] ;  /* 0x01000100ff0477ac */ /* 0x000ea20008000a00 */
[----:B-1----:R-:W-:Y:S01]  /*62c0*/  MOV R5, UR9 ;  /* 0x0000000900057c02 */ /* 0x002fe20008000f00 */
[----:B------:R-:W-:Y:S01]  /*62d0*/  IMAD.U32 R4, RZ, RZ, UR8 ;  /* 0x00000008ff047e24 */ /* 0x000fe2000f8e00ff */
[----:B----4-:R-:W-:Y:S01]  /*62e0*/  MOV R7, UR7 ;  /* 0x0000000700077c02 */ /* 0x010fe20008000f00 */
[----:B------:R-:W-:Y:S01]  /*62f0*/  IMAD.U32 R6, RZ, RZ, UR6 ;  /* 0x00000006ff067e24 */ /* 0x000fe2000f8e00ff */
[----:B--2---:R-:W-:Y:S01]  /*6300*/  MOV R11, UR5 ;  /* 0x00000005000b7c02 */ /* 0x004fe20008000f00 */
[----:B------:R-:W-:Y:S02]  /*6310*/  IMAD.U32 R10, RZ, RZ, UR4 ;  /* 0x00000004ff0a7e24 */ /* 0x000fe4000f8e00ff */
[----:B------:R-:W-:Y:S07]  /*6320*/  LEPC R20, `(.L_x_109) ;  /* 0x000000001014794e */ /* 0x000fee0000000000 */
[----:B---3-5:R-:W-:Y:S05]  /*6330*/  CALL.ABS.NOINC R14 ;  /* 0x000000000e007343 */ /* 0x028fea0003c00000 */
.L_x_109:
[----:B------:R-:W1:Y:S01]  /*6340*/  LDCU.64 UR8, c[0x4][0x80] ;  /* 0x01001000ff0877ac */ /* 0x000e620008000a00 */
[----:B------:R-:W2:Y:S01]  /*6350*/  LDC.64 R2, c[0x4][R2] ;  /* 0x0100000002027b82 */ /* 0x000ea20000000a00 */
[----:B------:R-:W-:Y:S02]  /*6360*/  HFMA2 R12, -RZ, RZ, 0, 5.9604644775390625e-08 ;  /* 0x00000001ff0c7431 */ /* 0x000fe400000001ff */
[----:B------:R-:W-:Y:S02]  /*6370*/  IMAD.MOV.U32 R8, RZ, RZ, 0x70 ;  /* 0x00000070ff087424 */ /* 0x000fe400078e00ff */
[----:B------:R-:W-:Y:S01]  /*6380*/  IMAD.MOV.U32 R13, RZ, RZ, RZ ;  /* 0x000000ffff0d7224 */ /* 0x000fe200078e00ff */
[----:B------:R-:W3:Y:S01]  /*6390*/  LDCU.64 UR6, c[0x4][0x88] ;  /* 0x01001100ff0677ac */ /* 0x000ee20008000a00 */
[----:B------:R-:W4:Y:S01]  /*63a0*/  LDCU.64 UR4, c[0x4][0x8] ;  /* 0x01000100ff0477ac */ /* 0x000f220008000a00 */
[----:B-1----:R-:W-:Y:S02]  /*63b0*/  MOV R4, UR8 ;  /* 0x0000000800047c02 */ /* 0x002fe40008000f00 */
[----:B------:R-:W-:Y:S02]  /*63c0*/  MOV R5, UR9 ;  /* 0x0000000900057c02 */ /* 0x000fe40008000f00 */
[----:B---3--:R-:W-:Y:S01]  /*63d0*/  MOV R7, UR7 ;  /* 0x0000000700077c02 */ /* 0x008fe20008000f00 */
[----:B------:R-:W-:Y:S01]  /*63e0*/  IMAD.U32 R6, RZ, RZ, UR6 ;  /* 0x00000006ff067e24 */ /* 0x000fe2000f8e00ff */
[----:B----4-:R-:W-:Y:S01]  /*63f0*/  MOV R11, UR5 ;  /* 0x00000005000b7c02 */ /* 0x010fe20008000f00 */
[----:B------:R-:W-:Y:S02]  /*6400*/  IMAD.U32 R10, RZ, RZ, UR4 ;  /* 0x00000004ff0a7e24 */ /* 0x000fe4000f8e00ff */
[----:B------:R-:W-:Y:S07]  /*6410*/  LEPC R20, `(.L_x_108) ;  /* 0x000000001014794e */ /* 0x000fee0000000000 */
[----:B--2---:R-:W-:Y:S05]  /*6420*/  CALL.ABS.NOINC R2 ;  /* 0x0000000002007343 */ /* 0x004fea0003c00000 */
.L_x_108:
[----:B------:R-:W-:Y:S05]  /*6430*/  BSYNC.RECONVERGENT B6 ;  /* 0x0000000000067941 */ /* 0x000fea0003800200 */
.L_x_107:
[----:B------:R-:W-:Y:S01]  /*6440*/  ISETP.NE.U32.AND P4, PT, R58, RZ, PT ;  /* 0x000000ff3a00720c */ /* 0x000fe20003f85070 */
[----:B------:R-:W-:Y:S01]  /*6450*/  UISETP.NE.AND UP2, UPT, UR50, URZ, UPT ;  /* 0x000000ff3200728c */ /* 0x000fe2000bf45270 */
[----:B------:R-:W-:Y:S01]  /*6460*/  ISETP.NE.U32.AND P2, PT, RZ, UR38, PT ;  /* 0x00000026ff007c0c */ /* 0x000fe2000bf45070 */
[----:B------:R-:W-:Y:S01]  /*6470*/  UISETP.NE.U32.AND UP1, UPT, UR44, URZ, UPT ;  /* 0x000000ff2c00728c */ /* 0x000fe2000bf25070 */
[----:B------:R-:W-:Y:S01]  /*6480*/  ISETP.NE.AND.EX P4, PT, R59, RZ, PT, P4 ;  /* 0x000000ff3b00720c */ /* 0x000fe20003f85340 */
[----:B------:R-:W-:Y:S01]  /*6490*/  UPLOP3.LUT UP0, UPT, UPT, UPT, UPT, 0x40, 0x4 ;  /* 0x000000000004789c */ /* 0x000fe20003f0e870 */
[----:B------:R-:W-:Y:S01]  /*64a0*/  ISETP.NE.AND.EX P2, PT, RZ, UR39, PT, P2 ;  /* 0x00000027ff007c0c */ /* 0x000fe2000bf45320 */
[----:B------:R-:W-:Y:S01]  /*64b0*/  UISETP.NE.AND.EX UP1, UPT, UR45, URZ, UPT, UP1 ;  /* 0x000000ff2d00728c */ /* 0x000fe2000bf25310 */
[----:B------:R-:W-:Y:S04]  /*64c0*/  PLOP3.LUT P1, PT, PT, PT, UP2, 0x80, 0x8 ;  /* 0x000000000008781c */ /* 0x000fe80003f2f028 */
[----:B------:R-:W-:Y:S06]  /*64d0*/  @UP2 UPLOP3.LUT UP0, UPT, UPT, UPT, UP1, 0x80, 0x8 ;  /* 0x000000000008289c */ /* 0x000fec0003f0f010 */
[----:B------:R-:W-:Y:S01]  /*64e0*/  PLOP3.LUT P0, PT, PT, PT, UP0, 0x80, 0x8 ;  /* 0x000000000008781c */ /* 0x000fe20003f0f008 */
[----:B------:R-:W-:Y:S01]  /*64f0*/  @!UPT UIADD3 URZ, UPT, UPT, URZ, URZ, URZ ;  /* 0x000000fffffff290 */ /* 0x000fe2000fffe0ff */
[----:B------:R-:W-:Y:S11]  /*6500*/  BRA.U !UP1, `(.L_x_110) ;  /* 0x0000000109387547 */ /* 0x000ff6000b800000 */
[----:B------:R-:W-:Y:S01]  /*6510*/  UISETP.NE.U32.AND UP0, UPT, UR38, URZ, UPT ;  /* 0x000000ff2600728c */ /* 0x000fe2000bf05070 */
[----:B------:R-:W-:Y:S02]  /*6520*/  HFMA2 R0, -RZ, RZ, 0, 5.9604644775390625e-08 ;  /* 0x00000001ff007431 */ /* 0x000fe400000001ff */
[----:B------:R-:W-:Y:S01]  /*6530*/  IMAD.MOV.U32 R64, RZ, RZ, 0x1 ;  /* 0x00000001ff407424 */ /* 0x000fe200078e00ff */
[----:B------:R-:W-:Y:S06]  /*6540*/  UISETP.NE.AND.EX UP0, UPT, UR39, URZ, UPT, UP0 ;  /* 0x000000ff2700728c */ /* 0x000fec000bf05300 */
[----:B------:R-:W-:Y:S05]  /*6550*/  PLOP3.LUT P3, PT, PT, PT, UP0, 0x80, 0x8 ;  /* 0x000000000008781c */ /* 0x000fea0003f6f008 */
[----:B------:R-:W1:Y:S01]  /*6560*/  @UP0 LDCU.64 UR6, c[0x0][0x888] ;  /* 0x00011100ff0607ac */ /* 0x000e620008000a00 */
[----:B------:R-:W-:Y:S07]  /*6570*/  @UP0 UIMAD UR4, UR36, UR44, URZ ;  /* 0x0000002c240402a4 */ /* 0x000fee000f8e02ff */
[----:B------:R-:W-:Y:S01]  /*6580*/  @!P3 PRMT R64, R0, 0x7610, R64 ;  /* 0x000076100040b816 */ /* 0x000fe20000000040 */
[----:B-1----:R-:W-:Y:S03]  /*6590*/  @UP0 UIMAD.WIDE UR6, UR4, 0x4, UR6 ;  /* 0x00000004040608a5 */ /* 0x002fe6000f8e0206 */
[----:B------:R-:W1:Y:S03]  /*65a0*/  @!UP0 LDCU UR4, c[0x0][0x880] ;  /* 0x00011000ff0487ac */ /* 0x000e660008000800 */
[----:B------:R-:W-:Y:S01]  /*65b0*/  IMAD.U32 R2, RZ, RZ, UR6 ;  /* 0x00000006ff027e24 */ /* 0x000fe2000f8e00ff */
[----:B------:R-:W-:Y:S05]  /*65c0*/  MOV R3, UR7 ;  /* 0x0000000700037c02 */ /* 0x000fea0008000f00 */
[----:B-----5:R2:W5:Y:S02]  /*65d0*/  @P3 LDG.E R35, desc[UR46][R2.64] ;  /* 0x0000002e02233981 */ /* 0x020564000c1e1900 */
[----:B-12---:R-:W-:Y:S02]  /*65e0*/  @!P3 IMAD.U32 R35, RZ, RZ, UR4 ;  /* 0x00000004ff23be24 */ /* 0x006fe4000f8e00ff */
.L_x_110:
[----:B------:R-:W-:Y:S05]  /*65f0*/  @!P4 BRA `(.L_x_111) ;  /* 0x000000000020c947 */ /* 0x000fea0003800000 */
[----:B------:R-:W-:Y:S04]  /*6600*/  ISETP.NE.U32.AND P3, PT, R56, RZ, PT ;  /* 0x000000ff3800720c */ /* 0x000fe80003f65070 */
[----:B------:R-:W-:Y:S11]  /*6610*/  ISETP.NE.AND.EX P3, PT, R57, RZ, PT, P3 ;  /* 0x000000ff3900720c */ /* 0x000ff60003f65330 */
[----:B------:R-:W-:Y:S02]  /*6620*/  @!UPT UIADD3 URZ, UPT, UPT, URZ, URZ, URZ ;  /* 0x000000fffffff290 */ /* 0x000fe4000fffe0ff */
[----:B------:R-:W1:Y:S01]  /*6630*/  @P3 LDC.64 R2, c[0x0][0x8a8] ;  /* 0x00022a00ff023b82 */ /* 0x000e620000000a00 */
[----:B------:R-:W-:Y:S04]  /*6640*/  @P3 IMAD R0, R58, UR36, RZ ;  /* 0x000000243a003c24 */ /* 0x000fe8000f8e02ff */
[----:B-1----:R-:W-:Y:S05]  /*6650*/  @P3 IMAD.WIDE R2, R0, 0x4, R2 ;  /* 0x0000000400023825 */ /* 0x002fea00078e0202 */
[----:B-----5:R1:W5:Y:S02]  /*6660*/  @P3 LDG.E R33, desc[UR46][R2.64] ;  /* 0x0000002e02213981 */ /* 0x020364000c1e1900 */
[----:B-1----:R-:W2:Y:S02]  /*6670*/  @!P3 LDC R33, c[0x0][0x8a0] ;  /* 0x00022800ff21bb82 */ /* 0x002ea40000000800 */
.L_x_111:
[----:B-----5:R-:W-:Y:S01]  /*6680*/  FSETP.NEU.AND P3, PT, R35, RZ, PT ;  /* 0x000000ff2300720b */ /* 0x020fe20003f6d000 */
[----:B------:R-:W-:Y:S01]  /*6690*/  BSSY B1, `(.L_x_112) ;  /* 0x0000038000017945 */ /* 0x000fe20003800000 */
[----:B------:R-:W-:Y:S01]  /*66a0*/  SEL R3, RZ, 0xffffffff, P2 ;  /* 0xffffffffff037807 */ /* 0x000fe20001000000 */
[----:B------:R-:W-:Y:S01]  /*66b0*/  IMAD.MOV.U32 R85, RZ, RZ, 0x1 ;  /* 0x00000001ff557424 */ /* 0x000fe200078e00ff */
[----:B------:R-:W-:Y:S01]  /*66c0*/  @P1 LOP3.LUT P2, RZ, R64, 0xff, RZ, 0xc0, !PT ;  /* 0x000000ff40ff1812 */ /* 0x000fe2000784c0ff */
[C---:B------:R-:W-:Y:S01]  /*66d0*/  IMAD R34, R31.reuse, 0x80, R32 ;  /* 0x000000801f227824 */ /* 0x040fe200078e0220 */
[----:B------:R-:W-:Y:S01]  /*66e0*/  @P1 SEL R0, RZ, 0xffffffff, P3 ;  /* 0xffffffffff001807 */ /* 0x000fe20001800000 */
[----:B------:R-:W-:Y:S01]  /*66f0*/  IMAD R81, R76, -0x10, R74 ;  /* 0xfffffff04c517824 */ /* 0x000fe200078e024a */
[----:B------:R-:W-:Y:S01]  /*6700*/  LEA R83, R31, UR48, 0x3 ;  /* 0x000000301f537c11 */ /* 0x000fe2000f8e18ff */
[----:B------:R-:W-:Y:S01]  /*6710*/  IMAD.MOV.U32 R84, RZ, RZ, RZ ;  /* 0x000000ffff547224 */ /* 0x000fe200078e00ff */
[C---:B------:R-:W-:Y:S02]  /*6720*/  @P0 SEL R0, R3.reuse, R0, !P2 ;  /* 0x0000000003000207 */ /* 0x040fe40005000000 */
[----:B------:R-:W-:Y:S02]  /*6730*/  CS2R R54, SRZ ;  /* 0x0000000000367805 */ /* 0x000fe4000001ff00 */
[----:B------:R-:W-:Y:S02]  /*6740*/  PLOP3.LUT P2, PT, PT, PT, UP1, 0x80, 0x8 ;  /* 0x000000000008781c */ /* 0x000fe40003f4f018 */
[----:B------:R-:W-:Y:S02]  /*6750*/  CS2R R52, SRZ ;  /* 0x0000000000347805 */ /* 0x000fe4000001ff00 */
[----:B------:R-:W-:Y:S02]  /*6760*/  @P1 LOP3.LUT R0, R0, 0x1, RZ, 0xc0, !PT ;  /* 0x0000000100001812 */ /* 0x000fe400078ec0ff */
[----:B------:R-:W-:Y:S02]  /*6770*/  CS2R R50, SRZ ;  /* 0x0000000000327805 */ /* 0x000fe4000001ff00 */
[----:B------:R-:W-:Y:S02]  /*6780*/  LOP3.LUT P4, R79, R64, 0xff, RZ, 0xc0, !PT ;  /* 0x000000ff404f7812 */ /* 0x000fe4000788c0ff */
[----:B------:R-:W-:Y:S02]  /*6790*/  CS2R R48, SRZ ;  /* 0x0000000000307805 */ /* 0x000fe4000001ff00 */
[----:B------:R-:W-:Y:S02]  /*67a0*/  ISETP.NE.U32.OR P5, PT, R0, 0x1, !P1 ;  /* 0x000000010000780c */ /* 0x000fe40004fa5470 */
[----:B------:R-:W-:Y:S02]  /*67b0*/  CS2R R46, SRZ ;  /* 0x00000000002e7805 */ /* 0x000fe4000001ff00 */
[----:B------:R-:W-:Y:S02]  /*67c0*/  SEL R2, RZ, 0xffffffff, P3 ;  /* 0xffffffffff027807 */ /* 0x000fe40001800000 */
[----:B------:R-:W-:Y:S02]  /*67d0*/  CS2R R44, SRZ ;  /* 0x00000000002c7805 */ /* 0x000fe4000001ff00 */
[----:B------:R-:W-:Y:S02]  /*67e0*/  P2R R82, PR, RZ, 0x20 ;  /* 0x00000020ff527803 */ /* 0x000fe40000000000 */
[----:B------:R-:W-:Y:S02]  /*67f0*/  CS2R R42, SRZ ;  /* 0x00000000002a7805 */ /* 0x000fe4000001ff00 */
[----:B------:R-:W-:Y:S02]  /*6800*/  CS2R R40, SRZ ;  /* 0x0000000000287805 */ /* 0x000fe4000001ff00 */
[----:B------:R-:W-:Y:S04]  /*6810*/  @P2 SEL R2, R3, R2, !P4 ;  /* 0x0000000203022207 */ /* 0x000fe80006000000 */
[----:B------:R-:W-:Y:S02]  /*6820*/  LOP3.LUT R2, R2, 0x1, RZ, 0xc0, !PT ;  /* 0x0000000102027812 */ /* 0x000fe400078ec0ff */
[----:B------:R-:W-:Y:S02]  /*6830*/  @P5 SHF.L.U32 R0, RZ, 0x1f, RZ ;  /* 0x0000001fff005819 */ /* 0x000fe400000006ff */
[----:B------:R-:W-:Y:S02]  /*6840*/  ISETP.NE.U32.AND P2, PT, R2, 0x1, PT ;  /* 0x000000010200780c */ /* 0x000fe40003f45070 */
[----:B------:R1:W3:Y:S02]  /*6850*/  @P5 SYNCS.PHASECHK.TRANS64.TRYWAIT P1, [UR48+0x40], R0 ;  /* 0x00004000ff0055a7 */ /* 0x0002e40008021130 */
[----:B------:R-:W-:Y:S02]  /*6860*/  P2R R86, PR, RZ, 0x4 ;  /* 0x00000004ff567803 */ /* 0x000fe40000000000 */
[----:B-1----:R-:W-:Y:S04]  /*6870*/  SHF.L.U32 R0, R72, 0x1f, RZ ;  /* 0x0000001f48007819 */ /* 0x002fe800000006ff */
[----:B------:R1:W4:Y:S01]  /*6880*/  SYNCS.PHASECHK.TRANS64.TRYWAIT P0, [R83+URZ+0xb0], R0 ;  /* 0x0000b000530075a7 */ /* 0x00032200080011ff */
[----:B---3--:R-:W-:Y:S01]  /*6890*/  @P5 SEL R85, RZ, 0x1, !P1 ;  /* 0x00000001ff555807 */ /* 0x008fe20004800000 */
[----:B-1----:R-:W-:Y:S06]  /*68a0*/  @!P5 BRA `(.L_x_113) ;  /* 0x000000000058d947 */ /* 0x002fec0003800000 */
[----:B------:R-:W-:Y:S01]  /*68b0*/  IMAD.MOV.U32 R54, RZ, RZ, RZ ;  /* 0x000000ffff367224 */ /* 0x000fe200078e00ff */
[----:B------:R-:W-:Y:S01]  /*68c0*/  ISETP.NE.AND P1, PT, R85, RZ, PT ;  /* 0x000000ff5500720c */ /* 0x000fe20003f25270 */
[----:B------:R-:W-:Y:S01]  /*68d0*/  BSSY B0, `(.L_x_114) ;  /* 0x000000c000007945 */ /* 0x000fe20003800000 */
[----:B------:R-:W-:Y:S02]  /*68e0*/  CS2R R42, SRZ ;  /* 0x00000000002a7805 */ /* 0x000fe4000001ff00 */
[----:B------:R-:W-:Y:S02]  /*68f0*/  CS2R R40, SRZ ;  /* 0x0000000000287805 */ /* 0x000fe4000001ff00 */
[----:B------:R-:W-:Y:S02]  /*6900*/  CS2R R46, SRZ ;  /* 0x00000000002e7805 */ /* 0x000fe4000001ff00 */
[----:B------:R-:W-:Y:S02]  /*6910*/  CS2R R44, SRZ ;  /* 0x00000000002c7805 */ /* 0x000fe4000001ff00 */
[----:B------:R-:W-:Y:S02]  /*6920*/  CS2R R50, SRZ ;  /* 0x0000000000327805 */ /* 0x000fe4000001ff00 */
[----:B------:R-:W-:Y:S02]  /*6930*/  CS2R R48, SRZ ;  /* 0x0000000000307805 */ /* 0x000fe4000001ff00 */
[----:B------:R-:W-:Y:S01]  /*6940*/  CS2R R52, SRZ ;  /* 0x0000000000347805 */ /* 0x000fe2000001ff00 */
[----:B------:R-:W-:Y:S06]  /*6950*/  @P1 BRA `(.L_x_115) ;  /* 0x00000000000c1947 */ /* 0x000fec0003800000 */
[----:B------:R-:W-:Y:S04]  /*6960*/  SHF.L.U32 R3, RZ, 0x1f, RZ ;  /* 0x0000001fff037819 */ /* 0x000fe800000006ff */
[----:B------:R-:W1:Y:S02]  /*6970*/  SYNCS.PHASECHK.TRANS64.TRYWAIT P1, [UR48+0x40], R3 ;  /* 0x00004003ff0075a7 */ /* 0x000e640008021130 */
[----:B-1----:R-:W-:Y:S05]  /*6980*/  @!P1 BRA `(.L_x_116) ;  /* 0x0000004800bc9947 */ /* 0x002fea0003800000 */
.L_x_115:
[----:B------:R-:W-:Y:S05]  /*6990*/  BSYNC B0 ;  /* 0x0000000000007941 */ /* 0x000fea0003800000 */
.L_x_114:
[----:B------:R-:W-:Y:S01]  /*69a0*/  ISETP.NE.AND P1, PT, R86, RZ, PT ;  /* 0x000000ff5600720c */ /* 0x000fe20003f25270 */
[----:B------:R-:W-:Y:S11]  /*69b0*/  HFMA2 R84, -RZ, RZ, 0, 5.9604644775390625e-08 ;  /* 0x00000001ff547431 */ /* 0x000ff600000001ff */
[----:B------:R-:W-:Y:S01]  /*69c0*/  @!UPT UIADD3 URZ, UPT, UPT, URZ, URZ, URZ ;  /* 0x000000fffffff290 */ /* 0x000fe2000fffe0ff */
[----:B------:R3:W1:Y:S04]  /*69d0*/  @P1 LDS.128 R40, [R75] ;  /* 0x000000004b281984 */ /* 0x0006680000000c00 */
[----:B------:R3:W1:Y:S04]  /*69e0*/  @P1 LDS.128 R44, [R74+0x10] ;  /* 0x000010004a2c1984 */ /* 0x0006680000000c00 */
[----:B------:R3:W1:Y:S04]  /*69f0*/  @P1 LDS.128 R48, [R73+0x20] ;  /* 0x0000200049301984 */ /* 0x0006680000000c00 */
[----:B------:R3:W1:Y:S02]  /*6a00*/  @P1 LDS.128 R52, [R81+0x30] ;  /* 0x0000300051341984 */ /* 0x0006640000000c00 */
.L_x_113:
[----:B------:R-:W-:Y:S05]  /*6a10*/  BSYNC B1 ;  /* 0x0000000000017941 */ /* 0x000fea0003800000 */
.L_x_112:
[----:B-1----:R-:W-:Y:S04]  /*6a20*/  SHF.R.U32.HI R2, RZ, 0x15, R34 ;  /* 0x00000015ff027819 */ /* 0x002fe80000011622 */
[----:B------:R-:W-:Y:S01]  /*6a30*/  LOP3.LUT P1, RZ, R2, 0x3, R68, 0x48, !PT ;  /* 0x0000000302ff7812 */ /* 0x000fe20007824844 */
[----:B------:R-:W-:Y:S01]  /*6a40*/  @!UPT UIADD3 URZ, UPT, UPT, URZ, URZ, URZ ;  /* 0x000000fffffff290 */ /* 0x000fe2000fffe0ff */
[----:B----4-:R-:W-:Y:S11]  /*6a50*/  @P0 BRA `(.L_x_117) ;  /* 0x0000000000080947 */ /* 0x010ff60003800000 */
[----:B------:R-:W1:Y:S02]  /*6a60*/  SYNCS.PHASECHK.TRANS64.TRYWAIT P0, [R83+URZ+0xb0], R0 ;  /* 0x0000b000530075a7 */ /* 0x000e6400080011ff */
[----:B-1----:R-:W-:Y:S05]  /*6a70*/  @!P0 BRA `(.L_x_118) ;  /* 0x0000004800988947 */ /* 0x002fea0003800000 */
.L_x_117:
[----:B------:R-:W-:Y:S05]  /*6a80*/  @!P1 BRA `(.L_x_119) ;  /* 0x0000000000409947 */ /* 0x000fea0003800000 */
[----:B------:R-:W4:Y:S01]  /*6a90*/  LDCU.64 UR8, c[0x4][0x70] ;  /* 0x01000e00ff0877ac */ /* 0x000f220008000a00 */
[----:B------:R-:W-:Y:S01]  /*6aa0*/  MOV R3, 0x0 ;  /* 0x0000000000037802 */ /* 0x000fe20000000f00 */
[----:B------:R-:W-:Y:S02]  /*6ab0*/  HFMA2 R12, -RZ, RZ, 0, 5.9604644775390625e-08 ;  /* 0x00000001ff0c7431 */ /* 0x000fe400000001ff */
[----:B------:R-:W-:Y:S02]  /*6ac0*/  IMAD.MOV.U32 R8, RZ, RZ, 0x192 ;  /* 0x00000192ff087424 */ /* 0x000fe400078e00ff */
[----:B------:R-:W-:Y:S01]  /*6ad0*/  IMAD.MOV.U32 R13, RZ, RZ, RZ ;  /* 0x000000ffff0d7224 */ /* 0x000fe200078e00ff */
[----:B------:R-:W5:Y:S01]  /*6ae0*/  LDCU.64 UR6, c[0x4][0x78] ;  /* 0x01000f00ff0677ac */ /* 0x000f620008000a00 */
[----:B------:R-:W1:Y:S01]  /*6af0*/  LDC.64 R2, c[0x4][R3] ;  /* 0x0100000003027b82 */ /* 0x000e620000000a00 */
[----:B------:R-:W2:Y:S01]  /*6b00*/  LDCU.64 UR4, c[0x4][0x10] ;  /* 0x01000200ff0477ac */ /* 0x000ea20008000a00 */
[----:B----4-:R-:W-:Y:S01]  /*6b10*/  MOV R5, UR9 ;  /* 0x0000000900057c02 */ /* 0x010fe20008000f00 */
[----:B------:R-:W-:Y:S01]  /*6b20*/  IMAD.U32 R4, RZ, RZ, UR8 ;  /* 0x00000008ff047e24 */ /* 0x000fe2000f8e00ff */
[----:B-----5:R-:W-:Y:S01]  /*6b30*/  MOV R7, UR7 ;  /* 0x0000000700077c02 */ /* 0x020fe20008000f00 */
[----:B------:R-:W-:Y:S01]  /*6b40*/  IMAD.U32 R6, RZ, RZ, UR6 ;  /* 0x00000006ff067e24 */ /* 0x000fe2000f8e00ff */
[----:B--2---:R-:W-:Y:S01]  /*6b50*/  MOV R11, UR5 ;  /* 0x00000005000b7c02 */ /* 0x004fe20008000f00 */
[----:B------:R-:W-:Y:S02]  /*6b60*/  IMAD.U32 R10, RZ, RZ, UR4 ;  /* 0x00000004ff0a7e24 */ /* 0x000fe4000f8e00ff */
[----:B------:R-:W-:Y:S07]  /*6b70*/  LEPC R20, `(.L_x_119) ;  /* 0x000000001014794e */ /* 0x000fee0000000000 */
[----:B-1-3--:R-:W-:Y:S05]  /*6b80*/  CALL.ABS.NOINC R2 ;  /* 0x0000000002007343 */ /* 0x00afea0003c00000 */
.L_x_119:
[----:B------:R-:W-:Y:S05]  /*6b90*/  WARPSYNC.ALL ;  /* 0x0000000000007948 */ /* 0x000fea0003800000 */
[----:B------:R-:W-:Y:S01]  /*6ba0*/  R2UR UR4, R34 ;  /* 0x00000000220472ca */ /* 0x000fe200000e0000 */
[----:B------:R-:W-:Y:S01]  /*6bb0*/  BSSY.RECONVERGENT B0, `(.L_x_120) ;  /* 0x0000039000007945 */ /* 0x000fe20003800200 */
[----:B------:R-:W-:Y:S11]  /*6bc0*/  ISETP.NE.AND P0, PT, R77, RZ, PT ;  /* 0x000000ff4d00720c */ /* 0x000ff60003f05270 */
[----:B------:R-:W1:Y:S02]  /*6bd0*/  LDTM.x16 R4, tmem[UR4] ;  /* 0x00000004000479ee */ /* 0x000e640008240000 */
[C---:B-12---:R-:W-:Y:S01]  /*6be0*/  FMUL R0, R33.reuse, R4 ;  /* 0x0000000421007220 */ /* 0x046fe20000400000 */
[C---:B------:R-:W-:Y:S01]  /*6bf0*/  FMUL R2, R33.reuse, R5 ;  /* 0x0000000521027220 */ /* 0x040fe20000400000 */
[C---:B------:R-:W-:Y:S01]  /*6c00*/  FMUL R3, R33.reuse, R6 ;  /* 0x0000000621037220 */ /* 0x040fe20000400000 */
[----:B------:R-:W-:Y:S01]  /*6c10*/  FMUL R7, R33, R7 ;  /* 0x0000000721077220 */ /* 0x000fe20000400000 */
[----:B------:R-:W-:Y:S01]  /*6c20*/  FFMA R36, R35, R40, R0 ;  /* 0x0000002823247223 */ /* 0x000fe20000000000 */
        /* <DEDUP_REMOVED lines=10> */
[----:B------:R1:W-:Y:S01]  /*6cd0*/  STS.128 [R75], R36 ;  /* 0x000000244b007388 */ /* 0x0003e20000000c00 */
        /* <DEDUP_REMOVED lines=8> */
[----:B------:R1:W-:Y:S01]  /*6d60*/  STS.128 [R74+0x10], R4 ;  /* 0x000010044a007388 */ /* 0x0003e20000000c00 */
[----:B------:R-:W-:Y:S01]  /*6d70*/  FMUL R13, R33, R17 ;  /* 0x00000011210d7220 */ /* 0x000fe20000400000 */
[----:B------:R-:W-:Y:S01]  /*6d80*/  FFMA R10, R35, R50, R10 ;  /* 0x00000032230a7223 */ /* 0x000fe2000000000a */
[----:B------:R-:W-:Y:S01]  /*6d90*/  FMUL R14, R33, R18 ;  /* 0x00000012210e7220 */ /* 0x000fe20000400000 */
[----:B------:R-:W-:Y:S01]  /*6da0*/  FFMA R11, R35, R51, R15 ;  /* 0x00000033230b7223 */ /* 0x000fe2000000000f */
[----:B------:R-:W-:Y:S01]  /*6db0*/  FMUL R19, R33, R19 ;  /* 0x0000001321137220 */ /* 0x000fe20000400000 */
[C---:B------:R-:W-:Y:S01]  /*6dc0*/  FFMA R12, R35.reuse, R52, R12 ;  /* 0x00000034230c7223 */ /* 0x040fe2000000000c */
[C---:B------:R-:W-:Y:S01]  /*6dd0*/  FFMA R13, R35.reuse, R53, R13 ;  /* 0x00000035230d7223 */ /* 0x040fe2000000000d */
[C---:B------:R-:W-:Y:S01]  /*6de0*/  FFMA R14, R35.reuse, R54, R14 ;  /* 0x00000036230e7223 */ /* 0x040fe2000000000e */
[----:B------:R1:W-:Y:S01]  /*6df0*/  STS.128 [R73+0x20], R8 ;  /* 0x0000200849007388 */ /* 0x0003e20000000c00 */
[----:B------:R-:W-:Y:S05]  /*6e00*/  FFMA R15, R35, R55, R19 ;  /* 0x00000037230f7223 */ /* 0x000fea0000000013 */
[----:B------:R1:W-:Y:S01]  /*6e10*/  STS.128 [R81+0x30], R12 ;  /* 0x0000300c51007388 */ /* 0x0003e20000000c00 */
[----:B------:R-:W-:Y:S01]  /*6e20*/  @!PT LDS RZ, [RZ] ;  /* 0x00000000fffff984 */ /* 0x000fe20000000800 */
[----:B------:R-:W-:Y:S01]  /*6e30*/  @!PT LDS RZ, [RZ] ;  /* 0x00000000fffff984 */ /* 0x000fe20000000800 */
[----:B------:R-:W-:Y:S01]  /*6e40*/  @!PT LDS RZ, [RZ] ;  /* 0x00000000fffff984 */ /* 0x000fe20000000800 */
[----:B------:R-:W-:Y:S01]  /*6e50*/  @!PT LDS RZ, [RZ] ;  /* 0x00000000fffff984 */ /* 0x000fe20000000800 */
[----:B------:R2:W-:Y:S06]  /*6e60*/  MEMBAR.ALL.CTA ;  /* 0x0000000000007992 */ /* 0x0005ec0000008000 */
[----:B--2---:R-:W2:Y:S02]  /*6e70*/  FENCE.VIEW.ASYNC.S ;  /* 0x00000000000073c6 */ /* 0x004ea40000000000 */
[----:B--2---:R-:W-:Y:S06]  /*6e80*/  BAR.SYNC.DEFER_BLOCKING 0x1, 0x80 ;  /* 0x0042000000007b1d */ /* 0x004fec0000010000 */
[----:B------:R-:W-:Y:S05]  /*6e90*/  @P0 BRA `(.L_x_121) ;  /* 0x0000000000280947 */ /* 0x000fea0003800000 */
[----:B------:R-:W-:Y:S02]  /*6ea0*/  UIADD3 UR4, UPT, UPT, UR48, 0x200, URZ ;  /* 0x0000020030047890 */ /* 0x000fe4000fffe0ff */
[----:B------:R-:W-:Y:S01]  /*6eb0*/  UIADD3 UR6, UP0, UPT, UR52, 0x680, URZ ;  /* 0x0000068034067890 */ /* 0x000fe2000ff1e0ff */
[----:B------:R-:W-:Y:S03]  /*6ec0*/  UMOV UR43, UR36 ;  /* 0x00000024002b7c82 */ /* 0x000fe60008000000 */
[----:B------:R-:W-:Y:S01]  /*6ed0*/  MOV R69, UR4 ;  /* 0x0000000400457c02 */ /* 0x000fe20008000f00 */
[----:B------:R-:W-:Y:S03]  /*6ee0*/  UIADD3.X UR7, UPT, UPT, URZ, UR53, URZ, UP0, !UPT ;  /* 0x00000035ff077290 */ /* 0x000fe600087fe4ff */
[----:B------:R-:W-:Y:S11]  /*6ef0*/  R2UR UR40, R69 ;  /* 0x00000000452872ca */ /* 0x000ff600000e0000 */
[----:B------:R-:W-:Y:S02]  /*6f00*/  @!UPT UIADD3 URZ, UPT, UPT, URZ, URZ, URZ ;  /* 0x000000fffffff290 */ /* 0x000fe4000fffe0ff */
[----:B------:R2:W-:Y:S01]  /*6f10*/  UTMASTG.3D [UR40], [UR6] ;  /* 0x00000028060073b5 */ /* 0x0005e20008010000 */
[----:B------:R0:W-:Y:S01]  /*6f20*/  UTMACMDFLUSH ;  /* 0x00000000000079b7 */ /* 0x0001e20000000000 */
[----:B--2---:R-:W-:Y:S04]  /*6f30*/  DEPBAR.LE SB0, 0x1 ;  /* 0x000080400000791a */ /* 0x004fe80000000000 */
.L_x_121:
[----:B------:R-:W-:Y:S05]  /*6f40*/  BSYNC.RECONVERGENT B0 ;  /* 0x0000000000007941 */ /* 0x000fea0003800200 */
.L_x_120:
[----:B------:R-:W-:Y:S01]  /*6f50*/  BAR.SYNC.DEFER_BLOCKING 0x1, 0x80 ;  /* 0x0042000000007b1d */ /* 0x000fe20000010000 */
[----:B------:R-:W-:Y:S01]  /*6f60*/  ISETP.NE.AND P1, PT, R82, RZ, PT ;  /* 0x000000ff5200720c */ /* 0x000fe20003f25270 */
[----:B------:R-:W-:Y:S01]  /*6f70*/  UISETP.NE.AND UP0, UPT, UR49, URZ, UPT ;  /* 0x000000ff3100728c */ /* 0x000fe2000bf05270 */
[----:B------:R-:W-:Y:S11]  /*6f80*/  LEA R2, R84, UR48, 0x3 ;  /* 0x0000003054027c11 */ /* 0x000ff6000f8e18ff */
[----:B------:R-:W-:Y:S01]  /*6f90*/  @P1 SHF.L.U32 R3, RZ, 0x1f, RZ ;  /* 0x0000001fff031819 */ /* 0x000fe200000006ff */
[----:B------:R-:W-:Y:S06]  /*6fa0*/  BRA.U !UP0, `(.L_x_122) ;  /* 0x0000000108247547 */ /* 0x000fec000b800000 */
[----:B-1----:R-:W-:Y:S01]  /*6fb0*/  IMAD.U32 R4, RZ, RZ, UR51 ;  /* 0x00000033ff047e24 */ /* 0x002fe2000f8e00ff */
[----:B------:R-:W-:Y:S01]  /*6fc0*/  MOV R0, UR37 ;  /* 0x0000002500007c02 */ /* 0x000fe20008000f00 */
[----:B------:R-:W-:Y:S03]  /*6fd0*/  UIADD3 UR51, UPT, UPT, UR51, 0x1, URZ ;  /* 0x0000000133337890 */ /* 0x000fe6000fffe0ff */
[----:B------:R-:W-:Y:S01]  /*6fe0*/  @P1 LEA R4, R4, UR48, 0x3 ;  /* 0x0000003004041c11 */ /* 0x000fe2000f8e18ff */
[----:B------:R-:W-:Y:S04]  /*6ff0*/  UISETP.NE.AND UP0, UPT, UR51, 0x4, UPT ;  /* 0x000000043300788c */ /* 0x000fe8000bf05270 */
[----:B------:R-:W-:Y:S01]  /*7000*/  @P1 VIADD R4, R4, 0x60 ;  /* 0x0000006004041836 */ /* 0x000fe20000000000 */
[----:B------:R-:W-:Y:S04]  /*7010*/  USEL UR51, UR51, URZ, UP0 ;  /* 0x000000ff33337287 */ /* 0x000fe80008000000 */
[----:B------:R-:W-:Y:S04]  /*7020*/  @P1 PRMT R0, R0, 0x654, R4 ;  /* 0x0000065400001816 */ /* 0x000fe80000000004 */
[----:B------:R2:W-:Y:S04]  /*7030*/  @P1 SYNCS.ARRIVE.TRANS64.RED.A1T0 RZ, [R0+URZ], RZ ;  /* 0x000000ff00ff19a7 */ /* 0x0005e800081004ff */
.L_x_122:
[----:B------:R-:W4:Y:S01]  /*7040*/  @P1 SYNCS.PHASECHK.TRANS64.TRYWAIT P0, [R2+URZ+0x40], R3 ;  /* 0x00004003020015a7 */ /* 0x000f2200080011ff */
[----:B------:R-:W-:Y:S01]  /*7050*/  BSSY B1, `(.L_x_123) ;  /* 0x0000016000017945 */ /* 0x000fe20003800000 */
[----:B----4-:R-:W-:Y:S03]  /*7060*/  @P1 SEL R85, RZ, 0x1, !P0 ;  /* 0x00000001ff551807 */ /* 0x010fe60004000000 */
[----:B------:R-:W-:Y:S05]  /*7070*/  @!P1 BRA `(.L_x_124) ;  /* 0x00000000004c9947 */ /* 0x000fea0003800000 */
[----:B------:R-:W-:Y:S01]  /*7080*/  ISETP.NE.AND P0, PT, R85, RZ, PT ;  /* 0x000000ff5500720c */ /* 0x000fe20003f05270 */
[----:B------:R-:W-:Y:S01]  /*7090*/  BSSY B0, `(.L_x_125) ;  /* 0x000000b000007945 */ /* 0x000fe20003800000 */
[----:B------:R-:W-:Y:S11]  /*70a0*/  ISETP.NE.AND P1, PT, R86, RZ, PT ;  /* 0x000000ff5600720c */ /* 0x000ff60003f25270 */
[----:B------:R-:W-:Y:S02]  /*70b0*/  @!UPT UIADD3 URZ, UPT, UPT, URZ, URZ, URZ ;  /* 0x000000fffffff290 */ /* 0x000fe4000fffe0ff */
[C---:B-1----:R-:W-:Y:S01]  /*70c0*/  @P1 IMAD R6, R84.reuse, 0x2000, R75 ;  /* 0x0000200054061824 */ /* 0x042fe200078e024b */
[C---:B------:R-:W-:Y:S01]  /*70d0*/  @P1 LEA R4, R84.reuse, R73, 0xd ;  /* 0x0000004954041211 */ /* 0x040fe200078e68ff */
[C---:B------:R-:W-:Y:S02]  /*70e0*/  @P1 IMAD R5, R84.reuse, 0x2000, R74 ;  /* 0x0000200054051824 */ /* 0x040fe400078e024a */
[----:B------:R-:W-:Y:S01]  /*70f0*/  @P1 IMAD R3, R84, 0x2000, R81 ;  /* 0x0000200054031824 */ /* 0x000fe200078e0251 */
[----:B------:R-:W-:Y:S06]  /*7100*/  @P0 BRA `(.L_x_126) ;  /* 0x00000000000c0947 */ /* 0x000fec0003800000 */
[----:B--2---:R-:W-:Y:S04]  /*7110*/  SHF.L.U32 R0, RZ, 0x1f, RZ ;  /* 0x0000001fff007819 */ /* 0x004fe800000006ff */
[----:B------:R-:W1:Y:S02]  /*7120*/  SYNCS.PHASECHK.TRANS64.TRYWAIT P0, [R2+URZ+0x40], R0 ;  /* 0x00004000020075a7 */ /* 0x000e6400080011ff */
[----:B-1----:R-:W-:Y:S05]  /*7130*/  @!P0 BRA `(.L_x_127) ;  /* 0x0000004000fc8947 */ /* 0x002fea0003800000 */
.L_x_126:
[----:B------:R-:W-:Y:S05]  /*7140*/  BSYNC B0 ;  /* 0x0000000000007941 */ /* 0x000fea0003800000 */
.L_x_125:
[----:B------:R-:W-:Y:S02]  /*7150*/  ISETP.NE.AND P0, PT, R86, RZ, PT ;  /* 0x000000ff5600720c */ /* 0x000fe40003f05270 */
[----:B------:R-:W-:Y:S11]  /*7160*/  IADD3 R84, PT, PT, R84, 0x1, RZ ;  /* 0x0000000154547810 */ /* 0x000ff60007ffe0ff */
[----:B------:R4:W1:Y:S04]  /*7170*/  @P0 LDS.128 R40, [R6] ;  /* 0x0000000006280984 */ /* 0x0008680000000c00 */
[----:B------:R4:W1:Y:S04]  /*7180*/  @P0 LDS.128 R44, [R5+0x10] ;  /* 0x00001000052c0984 */ /* 0x0008680000000c00 */
[----:B------:R4:W1:Y:S04]  /*7190*/  @P0 LDS.128 R48, [R4+0x20] ;  /* 0x0000200004300984 */ /* 0x0008680000000c00 */
[----:B------:R4:W1:Y:S02]  /*71a0*/  @P0 LDS.128 R52, [R3+0x30] ;  /* 0x0000300003340984 */ /* 0x0008640000000c00 */
.L_x_124:
[----:B------:R-:W-:Y:S05]  /*71b0*/  BSYNC B1 ;  /* 0x0000000000017941 */ /* 0x000fea0003800000 */
.L_x_123:
[----:B-12---:R-:W-:Y:S05]  /*71c0*/  VIADD R0, R34, 0x10 ;  /* 0x0000001022007836 */ /* 0x006fea0000000000 */
[----:B------:R-:W-:Y:S04]  /*71d0*/  SHF.R.U32.HI R0, RZ, 0x15, R0 ;  /* 0x00000015ff007819 */ /* 0x000fe80000011600 */
[----:B------:R-:W-:Y:S11]  /*71e0*/  LOP3.LUT P0, RZ, R0, 0x3, R68, 0x48, !PT ;  /* 0x0000000300ff7812 */ /* 0x000ff60007804844 */
[----:B------:R-:W-:Y:S02]  /*71f0*/  @!UPT UIADD3 URZ, UPT, UPT, URZ, URZ, URZ ;  /* 0x000000fffffff290 */ /* 0x000fe4000fffe0ff */
[----:B------:R-:W-:Y:S05]  /*7200*/  @!P0 BRA `(.L_x_128) ;  /* 0x0000000000408947 */ /* 0x000fea0003800000 */
[----:B------:R-:W1:Y:S01]  /*7210*/  LDCU.64 UR8, c[0x4][0x70] ;  /* 0x01000e00ff0877ac */ /* 0x000e620008000a00 */
[----:B----4-:R-:W-:Y:S01]  /*7220*/  MOV R3, 0x0 ;  /* 0x0000000000037802 */ /* 0x010fe20000000f00 */
[----:B------:R-:W-:Y:S02]  /*7230*/  HFMA2 R12, -RZ, RZ, 0, 5.9604644775390625e-08 ;  /* 0x00000001ff0c7431 */ /* 0x000fe400000001ff */
[----:B------:R-:W-:Y:S02]  /*7240*/  IMAD.MOV.U32 R8, RZ, RZ, 0x192 ;  /* 0x00000192ff087424 */ /* 0x000fe400078e00ff */
[----:B------:R-:W-:Y:S01]  /*7250*/  IMAD.MOV.U32 R13, RZ, RZ, RZ ;  /* 0x000000ffff0d7224 */ /* 0x000fe200078e00ff */
[----:B------:R-:W2:Y:S01]  /*7260*/  LDCU.64 UR6, c[0x4][0x78] ;  /* 0x01000f00ff0677ac */ /* 0x000ea20008000a00 */
[----:B------:R-:W4:Y:S01]  /*7270*/  LDC.64 R2, c[0x4][R3] ;  /* 0x0100000003027b82 */ /* 0x000f220000000a00 */
[----:B------:R-:W5:Y:S01]  /*7280*/  LDCU.64 UR4, c[0x4][0x10] ;  /* 0x01000200ff0477ac */ /* 0x000f620008000a00 */
[----:B-1----:R-:W-:Y:S01]  /*7290*/  MOV R5, UR9 ;  /* 0x0000000900057c02 */ /* 0x002fe20008000f00 */
[----:B------:R-:W-:Y:S01]  /*72a0*/  IMAD.U32 R4, RZ, RZ, UR8 ;  /* 0x00000008ff047e24 */ /* 0x000fe2000f8e00ff */
[----:B--2---:R-:W-:Y:S01]  /*72b0*/  MOV R7, UR7 ;  /* 0x0000000700077c02 */ /* 0x004fe20008000f00 */
[----:B------:R-:W-:Y:S01]  /*72c0*/  IMAD.U32 R6, RZ, RZ, UR6 ;  /* 0x00000006ff067e24 */ /* 0x000fe2000f8e00ff */
[----:B-----5:R-:W-:Y:S01]  /*72d0*/  MOV R11, UR5 ;  /* 0x00000005000b7c02 */ /* 0x020fe20008000f00 */
[----:B------:R-:W-:Y:S02]  /*72e0*/  IMAD.U32 R10, RZ, RZ, UR4 ;  /* 0x00000004ff0a7e24 */ /* 0x000fe4000f8e00ff */
[----:B------:R-:W-:Y:S07]  /*72f0*/  LEPC R20, `(.L_x_128) ;  /* 0x000000001014794e */ /* 0x000fee0000000000 */
[----:B---34-:R-:W-:Y:S05]  /*7300*/  CALL.ABS.NOINC R2 ;  /* 0x0000000002007343 */ /* 0x018fea0003c00000 */
.L_x_128:
[----:B------:R-:W-:Y:S05]  /*7310*/  WARPSYNC.ALL ;  /* 0x0000000000007948 */ /* 0x000fea0003800000 */
[----:B------:R-:W-:Y:S01]  /*7320*/  R2UR UR4, R34 ;  /* 0x00000000220472ca */ /* 0x000fe200000e0000 */
[----:B------:R-:W-:Y:S01]  /*7330*/  BSSY.RECONVERGENT B0, `(.L_x_129) ;  /* 0x0000040000007945 */ /* 0x000fe20003800200 */
[----:B------:R-:W-:Y:S02]  /*7340*/  ISETP.NE.AND P6, PT, R82, RZ, PT ;  /* 0x000000ff5200720c */ /* 0x000fe40003fc5270 */
[----:B------:R-:W-:Y:S02]  /*7350*/  ISETP.NE.AND P0, PT, R77, RZ, PT ;  /* 0x000000ff4d00720c */ /* 0x000fe40003f05270 */
[----:B------:R-:W-:Y:S07]  /*7360*/  MOV R20, UR51 ;  /* 0x0000003300147c02 */ /* 0x000fee0008000f00 */
[----:B----4-:R-:W1:Y:S02]  /*7370*/  LDTM.x16 R4, tmem[UR4+0x10] ;  /* 0x00001004000479ee */ /* 0x010e640008240000 */
[----:B------:R-:W-:Y:S01]  /*7380*/  @P6 LEA R20, R20, UR48, 0x3 ;  /* 0x0000003014146c11 */ /* 0x000fe2000f8e18ff */
[C---:B-1----:R-:W-:Y:S01]  /*7390*/  FMUL R0, R33.reuse, R4 ;  /* 0x0000000421007220 */ /* 0x042fe20000400000 */
        /* <DEDUP_REMOVED lines=33> */
[----:B------:R-:W-:Y:S01]  /*75b0*/  FFMA R15, R35, R55, R19 ;  /* 0x00000037230f7223 */ /* 0x000fe20000000013 */
[----:B------:R-:W-:Y:S02]  /*75c0*/  MOV R16, UR37 ;  /* 0x0000002500107c02 */ /* 0x000fe40008000f00 */
[----:B------:R-:W-:Y:S02]  /*75d0*/  @P6 IADD3 R17, PT, PT, R20, 0x60, RZ ;  /* 0x0000006014116810 */ /* 0x000fe40007ffe0ff */
[----:B------:R1:W-:Y:S01]  /*75e0*/  STS.128 [R81+0x2030], R12 ;  /* 0x0020300c51007388 */ /* 0x0003e20000000c00 */
[----:B------:R-:W-:Y:S02]  /*75f0*/  LEA R0, R84, UR48, 0x3 ;  /* 0x0000003054007c11 */ /* 0x000fe4000f8e18ff */
[----:B------:R-:W-:Y:S01]  /*7600*/  @P6 PRMT R16, R16, 0x654, R17 ;  /* 0x0000065410106816 */ /* 0x000fe20000000011 */
[----:B------:R-:W-:Y:S01]  /*7610*/  @!PT LDS RZ, [RZ] ;  /* 0x00000000fffff984 */ /* 0x000fe20000000800 */
[----:B------:R-:W-:Y:S01]  /*7620*/  @!PT LDS RZ, [RZ] ;  /* 0x00000000fffff984 */ /* 0x000fe20000000800 */
[----:B------:R-:W-:Y:S01]  /*7630*/  @!PT LDS RZ, [RZ] ;  /* 0x00000000fffff984 */ /* 0x000fe20000000800 */
[----:B------:R-:W-:Y:S01]  /*7640*/  @!PT LDS RZ, [RZ] ;  /* 0x00000000fffff984 */ /* 0x000fe20000000800 */
[----:B------:R2:W-:Y:S06]  /*7650*/  MEMBAR.ALL.CTA ;  /* 0x0000000000007992 */ /* 0x0005ec0000008000 */
[----:B--2---:R-:W2:Y:S01]  /*7660*/  FENCE.VIEW.ASYNC.S ;  /* 0x00000000000073c6 */ /* 0x004ea20000000000 */
[----:B------:R-:W-:Y:S01]  /*7670*/  @P6 SHF.L.U32 R2, RZ, 0x1f, RZ ;  /* 0x0000001fff026819 */ /* 0x000fe200000006ff */
[----:B--2---:R-:W-:Y:S06]  /*7680*/  BAR.SYNC.DEFER_BLOCKING 0x1, 0x80 ;  /* 0x0042000000007b1d */ /* 0x004fec0000010000 */
[----:B------:R-:W-:Y:S05]  /*7690*/  @P0 BRA `(.L_x_130) ;  /* 0x0000000000240947 */ /* 0x000fea0003800000 */
[----:B------:R-:W-:Y:S02]  /*76a0*/  UIADD3 UR8, UP0, UPT, UR52, 0x680, URZ ;  /* 0x0000068034087890 */ /* 0x000fe4000ff1e0ff */
[----:B------:R-:W-:Y:S02]  /*76b0*/  UIADD3 UR5, UPT, UPT, UR41, 0x10, URZ ;  /* 0x0000001029057890 */ /* 0x000fe4000fffe0ff */
[----:B------:R-:W-:Y:S02]  /*76c0*/  UIADD3 UR4, UPT, UPT, UR48, 0x2200, URZ ;  /* 0x0000220030047890 */ /* 0x000fe4000fffe0ff */
[----:B------:R-:W-:Y:S01]  /*76d0*/  UIADD3.X UR9, UPT, UPT, URZ, UR53, URZ, UP0, !UPT ;  /* 0x00000035ff097290 */ /* 0x000fe200087fe4ff */
[----:B------:R-:W-:Y:S01]  /*76e0*/  UMOV UR6, UR42 ;  /* 0x0000002a00067c82 */ /* 0x000fe20008000000 */
[----:B------:R-:W-:Y:S07]  /*76f0*/  UMOV UR7, UR36 ;  /* 0x0000002400077c82 */ /* 0x000fee0008000000 */
[----:B------:R2:W-:Y:S01]  /*7700*/  UTMASTG.3D [UR4], [UR8] ;  /* 0x00000004080073b5 */ /* 0x0005e20008010000 */
[----:B------:R0:W-:Y:S01]  /*7710*/  UTMACMDFLUSH ;  /* 0x00000000000079b7 */ /* 0x0001e20000000000 */
[----:B--2---:R-:W-:Y:S04]  /*7720*/  DEPBAR.LE SB0, 0x1 ;  /* 0x000080400000791a */ /* 0x004fe80000000000 */
.L_x_130:
[----:B------:R-:W-:Y:S05]  /*7730*/  BSYNC.RECONVERGENT B0 ;  /* 0x0000000000007941 */ /* 0x000fea0003800200 */
.L_x_129:
[----:B------:R-:W-:Y:S01]  /*7740*/  BAR.SYNC.DEFER_BLOCKING 0x1, 0x80 ;  /* 0x0042000000007b1d */ /* 0x000fe20000010000 */
[----:B------:R-:W-:Y:S04]  /*7750*/  UIADD3 UR40, UPT, UPT, UR51, 0x1, URZ ;  /* 0x0000000133287890 */ /* 0x000fe8000fffe0ff */
[----:B------:R-:W-:Y:S04]  /*7760*/  UISETP.NE.AND UP0, UPT, UR40, 0x4, UPT ;  /* 0x000000042800788c */ /* 0x000fe8000bf05270 */
[----:B------:R-:W-:Y:S01]  /*7770*/  USEL UR40, UR40, URZ, UP0 ;  /* 0x000000ff28287287 */ /* 0x000fe20008000000 */
[----:B------:R2:W-:Y:S01]  /*7780*/  @P6 SYNCS.ARRIVE.TRANS64.RED.A1T0 RZ, [R16+URZ], RZ ;  /* 0x000000ff10ff69a7 */ /* 0x0005e200081004ff */
[----:B------:R-:W-:Y:S01]  /*7790*/  BSSY B1, `(.L_x_131) ;  /* 0x0000017000017945 */ /* 0x000fe20003800000 */
[----:B------:R-:W4:Y:S02]  /*77a0*/  @P6 SYNCS.PHASECHK.TRANS64.TRYWAIT P0, [R0+URZ+0x40], R2 ;  /* 0x00004002000065a7 */ /* 0x000f2400080011ff */
[----:B----4-:R-:W-:Y:S01]  /*77b0*/  @P6 SEL R85, RZ, 0x1, !P0 ;  /* 0x00000001ff556807 */ /* 0x010fe20004000000 */
[----:B--2---:R-:W-:Y:S06]  /*77c0*/  @!P6 BRA `(.L_x_132) ;  /* 0x00000000004ce947 */ /* 0x004fec0003800000 */
        /* <DEDUP_REMOVED lines=9> */
[----:B------:R-:W-:Y:S04]  /*7860*/  SHF.L.U32 R6, RZ, 0x1f, RZ ;  /* 0x0000001fff067819 */ /* 0x000fe800000006ff */
[----:B------:R-:W1:Y:S02]  /*7870*/  SYNCS.PHASECHK.TRANS64.TRYWAIT P0, [R0+URZ+0x40], R6 ;  /* 0x00004006000075a7 */ /* 0x000e6400080011ff */
[----:B-1----:R-:W-:Y:S05]  /*7880*/  @!P0 BRA `(.L_x_135) ;  /* 0x0000003c003c8947 */ /* 0x002fea0003800000 */
.L_x_134:
[----:B------:R-:W-:Y:S05]  /*7890*/  BSYNC B0 ;  /* 0x0000000000007941 */ /* 0x000fea0003800000 */
.L_x_133:
[----:B------:R-:W-:Y:S02]  /*78a0*/  ISETP.NE.AND P0, PT, R86, RZ, PT ;  /* 0x000000ff5600720c */ /* 0x000fe40003f05270 */
[----:B------:R-:W-:Y:S11]  /*78b0*/  IADD3 R84, PT, PT, R84, 0x1, RZ ;  /* 0x0000000154547810 */ /* 0x000ff60007ffe0ff */
[----:B------:R2:W4:Y:S04]  /*78c0*/  @P0 LDS.128 R40, [R5] ;  /* 0x0000000005280984 */ /* 0x0005280000000c00 */
[----:B------:R2:W1:Y:S04]  /*78d0*/  @P0 LDS.128 R44, [R4+0x10] ;  /* 0x00001000042c0984 */ /* 0x0004680000000c00 */
[----:B------:R2:W1:Y:S04]  /*78e0*/  @P0 LDS.128 R48, [R3+0x20] ;  /* 0x0000200003300984 */ /* 0x0004680000000c00 */
[----:B------:R2:W1:Y:S02]  /*78f0*/  @P0 LDS.128 R52, [R2+0x30] ;  /* 0x0000300002340984 */ /* 0x0004640000000c00 */
.L_x_132:
[----:B------:R-:W-:Y:S05]  /*7900*/  BSYNC B1 ;  /* 0x0000000000017941 */ /* 0x000fea0003800000 */
.L_x_131:
[----:B-1----:R-:W-:Y:S05]  /*7910*/  VIADD R0, R34, 0x20 ;  /* 0x0000002022007836 */ /* 0x002fea0000000000 */
[----:B------:R-:W-:Y:S04]  /*7920*/  SHF.R.U32.HI R0, RZ, 0x15, R0 ;  /* 0x00000015ff007819 */ /* 0x000fe80000011600 */
[----:B------:R-:W-:Y:S11]  /*7930*/  LOP3.LUT P0, RZ, R0, 0x3, R68, 0x48, !PT ;  /* 0x0000000300ff7812 */ /* 0x000ff60007804844 */
[----:B------:R-:W-:Y:S02]  /*7940*/  @!UPT UIADD3 URZ, UPT, UPT, URZ, URZ, URZ ;  /* 0x000000fffffff290 */ /* 0x000fe4000fffe0ff */
[----:B------:R-:W-:Y:S05]  /*7950*/  @!P0 BRA `(.L_x_136) ;  /* 0x0000000000408947 */ /* 0x000fea0003800000 */
[----:B------:R-:W1:Y:S01]  /*7960*/  LDCU.64 UR8, c[0x4][0x70] ;  /* 0x01000e00ff0877ac */ /* 0x000e620008000a00 */
[----:B--2---:R-:W-:Y:S01]  /*7970*/  MOV R3, 0x0 ;  /* 0x0000000000037802 */ /* 0x004fe20000000f00 */
[----:B------:R-:W-:Y:S02]  /*7980*/  HFMA2 R12, -RZ, RZ, 0, 5.9604644775390625e-08 ;  /* 0x00000001ff0c7431 */ /* 0x000fe400000001ff */
[----:B------:R-:W-:Y:S02]  /*7990*/  IMAD.MOV.U32 R8, RZ, RZ, 0x192 ;  /* 0x00000192ff087424 */ /* 0x000fe400078e00ff */
[----:B------:R-:W-:Y:S01]  /*79a0*/  IMAD.MOV.U32 R13, RZ, RZ, RZ ;  /* 0x000000ffff0d7224 */ /* 0x000fe200078e00ff */
[----:B------:R-:W2:Y:S01]  /*79b0*/  LDCU.64 UR6, c[0x4][0x78] ;  /* 0x01000f00ff0677ac */ /* 0x000ea20008000a00 */
[----:B------:R-:W3:Y:S01]  /*79c0*/  LDC.64 R2, c[0x4][R3] ;  /* 0x0100000003027b82 */ /* 0x000ee20000000a00 */
        /* <DEDUP_REMOVED lines=9> */
.L_x_136:
[----:B------:R-:W-:Y:S05]  /*7a60*/  WARPSYNC.ALL ;  /* 0x0000000000007948 */ /* 0x000fea0003800000 */
[----:B------:R-:W-:Y:S01]  /*7a70*/  R2UR UR4, R34 ;  /* 0x00000000220472ca */ /* 0x000fe200000e0000 */
[----:B------:R-:W-:Y:S01]  /*7a80*/  BSSY.RECONVERGENT B0, `(.L_x_137) ;  /* 0x0000040000007945 */ /* 0x000fe20003800200 */
[----:B------:R-:W-:Y:S02]  /*7a90*/  ISETP.NE.AND P6, PT, R82, RZ, PT ;  /* 0x000000ff5200720c */ /* 0x000fe40003fc5270 */
[----:B------:R-:W-:Y:S02]  /*7aa0*/  ISETP.NE.AND P0, PT, R77, RZ, PT ;  /* 0x000000ff4d00720c */ /* 0x000fe40003f05270 */
[----:B------:R-:W-:Y:S07]  /*7ab0*/  MOV R20, UR40 ;  /* 0x0000002800147c02 */ /* 0x000fee0008000f00 */
[----:B--2---:R-:W1:Y:S02]  /*7ac0*/  LDTM.x16 R4, tmem[UR4+0x20] ;  /* 0x00002004000479ee */ /* 0x004e640008240000 */
[----:B------:R-:W-:Y:S01]  /*7ad0*/  @P6 LEA R20, R20, UR48, 0x3 ;  /* 0x0000003014146c11 */ /* 0x000fe2000f8e18ff */
[C---:B-1----:R-:W-:Y:S01]  /*7ae0*/  FMUL R0, R33.reuse, R4 ;  /* 0x0000000421007220 */ /* 0x042fe20000400000 */
[C---:B------:R-:W-:Y:S01]  /*7af0*/  FMUL R2, R33.reuse, R5 ;  /* 0x0000000521027220 */ /* 0x040fe20000400000 */
[C---:B------:R-:W-:Y:S01]  /*7b00*/  FMUL R3, R33.reuse, R6 ;  /* 0x0000000621037220 */ /* 0x040fe20000400000 */
[----:B------:R-:W-:Y:S01]  /*7b10*/  FMUL R7, R33, R7 ;  /* 0x0000000721077220 */ /* 0x000fe20000400000 */
[----:B----4-:R-:W-:Y:S01]  /*7b20*/  FFMA R36, R35, R40, R0 ;  /* 0x0000002823247223 */ /* 0x010fe20000000000 */
        /* <DEDUP_REMOVED lines=53> */
.L_x_138:
[----:B------:R-:W-:Y:S05]  /*7e80*/  BSYNC.RECONVERGENT B0 ;  /* 0x0000000000007941 */ /* 0x000fea0003800200 */
.L_x_137:
[----:B------:R-:W-:Y:S01]  /*7e90*/  BAR.SYNC.DEFER_BLOCKING 0x1, 0x80 ;  /* 0x0042000000007b1d */ /* 0x000fe20000010000 */
[----:B------:R-:W-:Y:S01]  /*7ea0*/  UIADD3 UR43, UPT, UPT, UR40, 0x1, URZ ;  /* 0x00000001282b7890 */ /* 0x000fe2000fffe0ff */
[----:B------:R-:W-:Y:S03]  /*7eb0*/  HFMA2 R87, -RZ, RZ, 0, 0 ;  /* 0x00000000ff577431 */ /* 0x000fe600000001ff */
        /* <DEDUP_REMOVED lines=19> */
.L_x_142:
[----:B------:R-:W-:Y:S05]  /*7ff0*/  BSYNC B0 ;  /* 0x0000000000007941 */ /* 0x000fea0003800000 */
.L_x_141:
[----:B------:R-:W-:Y:S01]  /*8000*/  ISETP.NE.AND P0, PT, R86, RZ, PT ;  /* 0x000000ff5600720c */ /* 0x000fe20003f05270 */
[----:B------:R-:W-:Y:S11]  /*8010*/  VIADD R84, R84, 0x1 ;  /* 0x0000000154547836 */ /* 0x000ff60000000000 */
[----:B------:R-:W-:Y:S01]  /*8020*/  @!UPT UIADD3 URZ, UPT, UPT, URZ, URZ, URZ ;  /* 0x000000fffffff290 */ /* 0x000fe2000fffe0ff */
[----:B------:R2:W4:Y:S04]  /*8030*/  @P0 LDS.128 R40, [R5] ;  /* 0x0000000005280984 */ /* 0x0005280000000c00 */
[----:B------:R2:W1:Y:S04]  /*8040*/  @P0 LDS.128 R44, [R4+0x10] ;  /* 0x00001000042c0984 */ /* 0x0004680000000c00 */
[----:B------:R2:W1:Y:S04]  /*8050*/  @P0 LDS.128 R48, [R3+0x20] ;  /* 0x0000200003300984 */ /* 0x0004680000000c00 */
[----:B------:R2:W1:Y:S01]  /*8060*/  @P0 LDS.128 R52, [R2+0x30] ;  /* 0x0000300002340984 */ /* 0x0004620000000c00 */
[C---:B------:R-:W-:Y:S04]  /*8070*/  ISETP.NE.AND P0, PT, R84.reuse, 0x4, PT ;  /* 0x000000045400780c */ /* 0x040fe80003f05270 */
[----:B------:R-:W-:Y:S02]  /*8080*/  SEL R84, R84, RZ, P0 ;  /* 0x000000ff54547207 */ /* 0x000fe40000000000 */
[----:B------:R-:W-:Y:S02]  /*8090*/  SEL R87, RZ, 0x1, P0 ;  /* 0x00000001ff577807 */ /* 0x000fe40000000000 */
.L_x_140:
[----:B------:R-:W-:Y:S05]  /*80a0*/  BSYNC B1 ;  /* 0x0000000000017941 */ /* 0x000fea0003800000 */
.L_x_139:
        /* <DEDUP_REMOVED lines=21> */
.L_x_144:
        /* <DEDUP_REMOVED lines=54> */
[----:B------:R-:W-:Y:S01]  /*8560*/  @P6 SHF.L.U32 R2, R87, 0x1f, RZ ;  /* 0x0000001f57026819 */ /* 0x000fe200000006ff */
        /* <DEDUP_REMOVED lines=11> */
.L_x_146:
[----:B------:R-:W-:Y:S05]  /*8620*/  BSYNC.RECONVERGENT B0 ;  /* 0x0000000000007941 */ /* 0x000fea0003800200 */
.L_x_145:
        /* <DEDUP_REMOVED lines=18> */
[----:B------:R-:W-:Y:S04]  /*8750*/  SHF.L.U32 R6, R87, 0x1f, RZ ;  /* 0x0000001f57067819 */ /* 0x000fe800000006ff */
[----:B------:R-:W1:Y:S02]  /*8760*/  SYNCS.PHASECHK.TRANS64.TRYWAIT P0, [R0+URZ+0x40], R6 ;  /* 0x00004006000075a7 */ /* 0x000e6400080011ff */
[----:B-1----:R-:W-:Y:S05]  /*8770*/  @!P0 BRA `(.L_x_151) ;  /* 0x0000002c00a88947 */ /* 0x002fea0003800000 */
.L_x_150:
[----:B------:R-:W-:Y:S05]  /*8780*/  BSYNC B0 ;  /* 0x0000000000007941 */ /* 0x000fea0003800000 */
.L_x_149:
[----:B------:R-:W-:Y:S01]  /*8790*/  ISETP.NE.AND P0, PT, R86, RZ, PT ;  /* 0x000000ff5600720c */ /* 0x000fe20003f05270 */
[----:B------:R-:W-:Y:S11]  /*87a0*/  VIADD R84, R84, 0x1 ;  /* 0x0000000154547836 */ /* 0x000ff60000000000 */
[----:B------:R-:W-:Y:S01]  /*87b0*/  @!UPT UIADD3 URZ, UPT, UPT, URZ, URZ, URZ ;  /* 0x000000fffffff290 */ /* 0x000fe2000fffe0ff */
[----:B------:R2:W4:Y:S04]  /*87c0*/  @P0 LDS.128 R40, [R5] ;  /* 0x0000000005280984 */ /* 0x0005280000000c00 */
[----:B------:R2:W2:Y:S04]  /*87d0*/  @P0 LDS.128 R44, [R4+0x10] ;  /* 0x00001000042c0984 */ /* 0x0004a80000000c00 */
[----:B------:R2:W2:Y:S04]  /*87e0*/  @P0 LDS.128 R48, [R3+0x20] ;  /* 0x0000200003300984 */ /* 0x0004a80000000c00 */
[----:B------:R2:W2:Y:S01]  /*87f0*/  @P0 LDS.128 R52, [R2+0x30] ;  /* 0x0000300002340984 */ /* 0x0004a20000000c00 */
[C---:B------:R-:W-:Y:S04]  /*8800*/  ISETP.NE.AND P0, PT, R84.reuse, 0x4, PT ;  /* 0x000000045400780c */ /* 0x040fe80003f05270 */
[----:B-1----:R-:W-:Y:S02]  /*8810*/  SEL R0, RZ, 0x1, P0 ;  /* 0x00000001ff007807 */ /* 0x002fe40000000000 */
[----:B------:R-:W-:Y:S02]  /*8820*/  SEL R84, R84, RZ, P0 ;  /* 0x000000ff54547207 */ /* 0x000fe40000000000 */
[----:B------:R-:W-:Y:S02]  /*8830*/  LOP3.LUT R87, R87, R0, RZ, 0x3c, !PT ;  /* 0x0000000057577212 */ /* 0x000fe400078e3cff */
.L_x_148:
[----:B------:R-:W-:Y:S05]  /*8840*/  BSYNC B1 ;  /* 0x0000000000017941 */ /* 0x000fea0003800000 */
.L_x_147:
[----:B------:R-:W-:Y:S05]  /*8850*/  VIADD R0, R34, 0x40 ;  /* 0x0000004022007836 */ /* 0x000fea0000000000 */
[----:B------:R-:W-:Y:S04]  /*8860*/  SHF.R.U32.HI R0, RZ, 0x15, R0 ;  /* 0x00000015ff007819 */ /* 0x000fe80000011600 */
[----:B------:R-:W-:Y:S11]  /*8870*/  LOP3.LUT P0, RZ, R0, 0x3, R68, 0x48, !PT ;  /* 0x0000000300ff7812 */ /* 0x000ff60007804844 */
[----:B------:R-:W-:Y:S02]  /*8880*/  @!UPT UIADD3 URZ, UPT, UPT, URZ, URZ, URZ ;  /* 0x000000fffffff290 */ /* 0x000fe4000fffe0ff */
[----:B------:R-:W-:Y:S05]  /*8890*/  @!P0 BRA `(.L_x_152) ;  /* 0x0000000000408947 */ /* 0x000fea0003800000 */
[----:B------:R-:W5:Y:S01]  /*88a0*/  LDCU.64 UR8, c[0x4][0x70] ;  /* 0x01000e00ff0877ac */ /* 0x000f620008000a00 */
[----:B--2---:R-:W-:Y:S01]  /*88b0*/  MOV R3, 0x0 ;  /* 0x0000000000037802 */ /* 0x004fe20000000f00 */
[----:B-1----:R-:W-:Y:S02]  /*88c0*/  HFMA2 R12, -RZ, RZ, 0, 5.9604644775390625e-08 ;  /* 0x00000001ff0c7431 */ /* 0x002fe400000001ff */
[----:B------:R-:W-:Y:S02]  /*88d0*/  IMAD.MOV.U32 R8, RZ, RZ, 0x192 ;  /* 0x00000192ff087424 */ /* 0x000fe400078e00ff */
[----:B------:R-:W-:Y:S01]  /*88e0*/  IMAD.MOV.U32 R13, RZ, RZ, RZ ;  /* 0x000000ffff0d7224 */ /* 0x000fe200078e00ff */
[----:B------:R-:W1:Y:S01]  /*88f0*/  LDCU.64 UR6, c[0x4][0x78] ;  /* 0x01000f00ff0677ac */ /* 0x000e620008000a00 */
[----:B------:R-:W2:Y:S01]  /*8900*/  LDC.64 R2, c[0x4][R3] ;  /* 0x0100000003027b82 */ /* 0x000ea20000000a00 */
[----:B------:R-:W3:Y:S01]  /*8910*/  LDCU.64 UR4, c[0x4][0x10] ;  /* 0x01000200ff0477ac */ /* 0x000ee20008000a00 */
[----:B-----5:R-:W-:Y:S01]  /*8920*/  MOV R5, UR9 ;  /* 0x0000000900057c02 */ /* 0x020fe20008000f00 */
[----:B------:R-:W-:Y:S01]  /*8930*/  IMAD.U32 R4, RZ, RZ, UR8 ;  /* 0x00000008ff047e24 */ /* 0x000fe2000f8e00ff */
[----:B-1----:R-:W-:Y:S01]  /*8940*/  MOV R7, UR7 ;  /* 0x0000000700077c02 */ /* 0x002fe20008000f00 */
[----:B------:R-:W-:Y:S01]  /*8950*/  IMAD.U32 R6, RZ, RZ, UR6 ;  /* 0x00000006ff067e24 */ /* 0x000fe2000f8e00ff */
[----:B---3--:R-:W-:Y:S01]  /*8960*/  MOV R11, UR5 ;  /* 0x00000005000b7c02 */ /* 0x008fe20008000f00 */
[----:B------:R-:W-:Y:S02]  /*8970*/  IMAD.U32 R10, RZ, RZ, UR4 ;  /* 0x00000004ff0a7e24 */ /* 0x000fe4000f8e00ff */
[----:B------:R-:W-:Y:S07]  /*8980*/  LEPC R20, `(.L_x_152) ;  /* 0x000000001014794e */ /* 0x000fee0000000000 */
[----:B--2-4-:R-:W-:Y:S05]  /*8990*/  CALL.ABS.NOINC R2 ;  /* 0x0000000002007343 */ /* 0x014fea0003c00000 */
.L_x_152:
[----:B------:R-:W-:Y:S05]  /*89a0*/  WARPSYNC.ALL ;  /* 0x0000000000007948 */ /* 0x000fea0003800000 */
[----:B------:R-:W-:Y:S01]  /*89b0*/  R2UR UR4, R34 ;  /* 0x00000000220472ca */ /* 0x000fe200000e0000 */
[----:B------:R-:W-:Y:S01]  /*89c0*/  BSSY.RECONVERGENT B0, `(.L_x_153) ;  /* 0x0000043000007945 */ /* 0x000fe20003800200 */
[----:B------:R-:W-:Y:S02]  /*89d0*/  ISETP.NE.AND P6, PT, R82, RZ, PT ;  /* 0x000000ff5200720c */ /* 0x000fe40003fc5270 */
[----:B------:R-:W-:Y:S02]  /*89e0*/  ISETP.NE.AND P0, PT, R77, RZ, PT ;  /* 0x000000ff4d00720c */ /* 0x000fe40003f05270 */
[----:B------:R-:W-:Y:S07]  /*89f0*/  MOV R20, UR40 ;  /* 0x0000002800147c02 */ /* 0x000fee0008000f00 */
[----:B-12---:R-:W1:Y:S02]  /*8a00*/  LDTM.x16 R4, tmem[UR4+0x40] ;  /* 0x00004004000479ee */ /* 0x006e640008240000 */
        /* <DEDUP_REMOVED lines=50> */
[----:B------:R-:W-:Y:S02]  /*8d30*/  UIADD3 UR10, UPT, UPT, UR48, 0x200, URZ ;  /* 0x00000200300a7890 */ /* 0x000fe4000fffe0ff */
[----:B------:R-:W-:Y:S02]  /*8d40*/  UIADD3 UR8, UP0, UPT, UR52, 0x680, URZ ;  /* 0x0000068034087890 */ /* 0x000fe4000ff1e0ff */
[----:B------:R-:W-:Y:S02]  /*8d50*/  UIADD3 UR5, UPT, UPT, UR41, 0x40, URZ ;  /* 0x0000004029057890 */ /* 0x000fe4000fffe0ff */
[----:B------:R-:W-:Y:S01]  /*8d60*/  MOV R69, UR10 ;  /* 0x0000000a00457c02 */ /* 0x000fe20008000f00 */
[----:B------:R-:W-:Y:S01]  /*8d70*/  UIADD3.X UR9, UPT, UPT, URZ, UR53, URZ, UP0, !UPT ;  /* 0x00000035ff097290 */ /* 0x000fe200087fe4ff */
[----:B------:R-:W-:Y:S02]  /*8d80*/  UMOV UR6, UR42 ;  /* 0x0000002a00067c82 */ /* 0x000fe40008000000 */
[----:B------:R-:W-:Y:S01]  /*8d90*/  R2UR UR4, R69 ;  /* 0x00000000450472ca */ /* 0x000fe200000e0000 */
[----:B------:R-:W-:Y:S11]  /*8da0*/  UMOV UR7, UR36 ;  /* 0x0000002400077c82 */ /* 0x000ff60008000000 */
[----:B------:R-:W-:Y:S01]  /*8db0*/  @!UPT UIADD3 URZ, UPT, UPT, URZ, URZ, URZ ;  /* 0x000000fffffff290 */ /* 0x000fe2000fffe0ff */
[----:B------:R2:W-:Y:S01]  /*8dc0*/  UTMASTG.3D [UR4], [UR8] ;  /* 0x00000004080073b5 */ /* 0x0005e20008010000 */
[----:B------:R0:W-:Y:S01]  /*8dd0*/  UTMACMDFLUSH ;  /* 0x00000000000079b7 */ /* 0x0001e20000000000 */
[----:B--2---:R-:W-:Y:S04]  /*8de0*/  DEPBAR.LE SB0, 0x1 ;  /* 0x000080400000791a */ /* 0x004fe80000000000 */
.L_x_154:
[----:B------:R-:W-:Y:S05]  /*8df0*/  BSYNC.RECONVERGENT B0 ;  /* 0x0000000000007941 */ /* 0x000fea0003800200 */
.L_x_153:
        /* <DEDUP_REMOVED lines=21> */
.L_x_158:
[----:B------:R-:W-:Y:S05]  /*8f50*/  BSYNC B0 ;  /* 0x0000000000007941 */ /* 0x000fea0003800000 */
.L_x_157:
        /* <DEDUP_REMOVED lines=11> */
.L_x_156:
[----:B------:R-:W-:Y:S05]  /*9010*/  BSYNC B1 ;  /* 0x0000000000017941 */ /* 0x000fea0003800000 */
.L_x_155:
        /* <DEDUP_REMOVED lines=21> */
.L_x_160:
        /* <DEDUP_REMOVED lines=66> */
.L_x_162:
[----:B------:R-:W-:Y:S05]  /*9590*/  BSYNC.RECONVERGENT B0 ;  /* 0x0000000000007941 */ /* 0x000fea0003800200 */
.L_x_161:
        /* <DEDUP_REMOVED lines=21> */
.L_x_166:
[----:B------:R-:W-:Y:S05]  /*96f0*/  BSYNC B0 ;  /* 0x0000000000007941 */ /* 0x000fea0003800000 */
.L_x_165:
        /* <DEDUP_REMOVED lines=11> */
.L_x_164:
[----:B------:R-:W-:Y:S05]  /*97b0*/  BSYNC B1 ;  /* 0x0000000000017941 */ /* 0x000fea0003800000 */
.L_x_163:
        /* <DEDUP_REMOVED lines=21> */
.L_x_168:
        /* <DEDUP_REMOVED lines=66> */
.L_x_170:
[----:B------:R-:W-:Y:S05]  /*9d30*/  BSYNC.RECONVERGENT B0 ;  /* 0x0000000000007941 */ /* 0x000fea0003800200 */
.L_x_169:
        /* <DEDUP_REMOVED lines=21> */
.L_x_174:
[----:B------:R-:W-:Y:S05]  /*9e90*/  BSYNC B0 ;  /* 0x0000000000007941 */ /* 0x000fea0003800000 */
.L_x_173:
[----:B------:R-:W-:Y:S11]  /*9ea0*/  ISETP.NE.AND P0, PT, R86, RZ, PT ;  /* 0x000000ff5600720c */ /* 0x000ff60003f05270 */
[----:B------:R-:W-:Y:S02]  /*9eb0*/  @!UPT UIADD3 URZ, UPT, UPT, URZ, URZ, URZ ;  /* 0x000000fffffff290 */ /* 0x000fe4000fffe0ff */
[----:B------:R2:W4:Y:S04]  /*9ec0*/  @P0 LDS.128 R40, [R4] ;  /* 0x0000000004280984 */ /* 0x0005280000000c00 */
[----:B------:R2:W1:Y:S04]  /*9ed0*/  @P0 LDS.128 R44, [R3+0x10] ;  /* 0x00001000032c0984 */ /* 0x0004680000000c00 */
[----:B------:R2:W1:Y:S04]  /*9ee0*/  @P0 LDS.128 R48, [R2+0x20] ;  /* 0x0000200002300984 */ /* 0x0004680000000c00 */
[----:B------:R2:W1:Y:S02]  /*9ef0*/  @P0 LDS.128 R52, [R84+0x30] ;  /* 0x0000300054340984 */ /* 0x0004640000000c00 */
.L_x_172:
[----:B------:R-:W-:Y:S05]  /*9f00*/  BSYNC B1 ;  /* 0x0000000000017941 */ /* 0x000fea0003800000 */
.L_x_171:
        /* <DEDUP_REMOVED lines=21> */
.L_x_176:
[----:B------:R-:W-:Y:S01]  /*a060*/  ISETP.NE.AND P0, PT, R77, RZ, PT ;  /* 0x000000ff4d00720c */ /* 0x000fe20003f05270 */
[----:B------:R-:W-:Y:S05]  /*a070*/  WARPSYNC.ALL ;  /* 0x0000000000007948 */ /* 0x000fea0003800000 */
[----:B------:R-:W-:Y:S01]  /*a080*/  R2UR UR4, R34 ;  /* 0x00000000220472ca */ /* 0x000fe200000e0000 */
[----:B------:R-:W-:Y:S01]  /*a090*/  BSSY.RECONVERGENT B0, `(.L_x_177) ;  /* 0x000003b000007945 */ /* 0x000fe20003800200 */
[----:B------:R-:W-:Y:S04]  /*a0a0*/  IADD3 R83, PT, PT, R83, 0xd0, RZ ;  /* 0x000000d053537810 */ /* 0x000fe80007ffe0ff */
[----:B------:R-:W-:Y:S07]  /*a0b0*/  LOP3.LUT R83, R83, 0xfefffff8, RZ, 0xc0, !PT ;  /* 0xfefffff853537812 */ /* 0x000fee00078ec0ff */
[----:B--2---:R-:W1:Y:S01]  /*a0c0*/  LDTM.x16 R4, tmem[UR4+0x70] ;  /* 0x00007004000479ee */ /* 0x004e620008240000 */
[----:B------:R-:W-:Y:S01]  /*a0d0*/  NOP ;  /* 0x0000000000007918 */ /* 0x000fe20000000000 */
[----:B-1----:R1:W-:Y:S01]  /*a0e0*/  SYNCS.ARRIVE.TRANS64.RED.A1T0 RZ, [R83+URZ], RZ ;  /* 0x000000ff53ff79a7 */ /* 0x0023e200081004ff */
[C---:B------:R-:W-:Y:S01]  /*a0f0*/  FMUL R0, R33.reuse, R4 ;  /* 0x0000000421007220 */ /* 0x040fe20000400000 */
        /* <DEDUP_REMOVED lines=52> */
.L_x_178:
[----:B------:R-:W-:Y:S05]  /*a440*/  BSYNC.RECONVERGENT B0 ;  /* 0x0000000000007941 */ /* 0x000fea0003800200 */
.L_x_177:
[----:B------:R-:W-:Y:S01]  /*a450*/  BAR.SYNC.DEFER_BLOCKING 0x1, 0x80 ;  /* 0x0042000000007b1d */ /* 0x000fe20000010000 */
[----:B------:R-:W-:Y:S01]  /*a460*/  UISETP.NE.AND UP0, UPT, UR49, -0x8, UPT ;  /* 0xfffffff83100788c */ /* 0x000fe2000bf05270 */
[----:B------:R-:W-:Y:S08]  /*a470*/  IADD3 R31, PT, PT, R31, 0x1, RZ ;  /* 0x000000011f1f7810 */ /* 0x000ff00007ffe0ff */
[----:B------:R-:W-:Y:S05]  /*a480*/  BRA.U !UP0, `(.L_x_179) ;  /* 0x0000000108287547 */ /* 0x000fea000b800000 */
[----:B------:R-:W-:Y:S01]  /*a490*/  ISETP.NE.AND P0, PT, R82, RZ, PT ;  /* 0x000000ff5200720c */ /* 0x000fe20003f05270 */
[----:B------:R-:W-:Y:S01]  /*a4a0*/  IMAD.U32 R2, RZ, RZ, UR51 ;  /* 0x00000033ff027e24 */ /* 0x000fe2000f8e00ff */
[----:B------:R-:W-:Y:S01]  /*a4b0*/  UIADD3 UR51, UPT, UPT, UR51, 0x1, URZ ;  /* 0x0000000133337890 */ /* 0x000fe2000fffe0ff */
[----:B------:R-:W-:Y:S03]  /*a4c0*/  IMAD.U32 R0, RZ, RZ, UR37 ;  /* 0x00000025ff007e24 */ /* 0x000fe6000f8e00ff */
[----:B------:R-:W-:Y:S04]  /*a4d0*/  UISETP.NE.AND UP0, UPT, UR51, 0x4, UPT ;  /* 0x000000043300788c */ /* 0x000fe8000bf05270 */
[----:B------:R-:W-:Y:S03]  /*a4e0*/  USEL UR51, UR51, URZ, UP0 ;  /* 0x000000ff33337287 */ /* 0x000fe60008000000 */
[----:B------:R-:W-:Y:S05]  /*a4f0*/  @P0 LEA R2, R2, UR48, 0x3 ;  /* 0x0000003002020c11 */ /* 0x000fea000f8e18ff */
[----:B------:R-:W-:Y:S05]  /*a500*/  @P0 VIADD R2, R2, 0x60 ;  /* 0x0000006002020836 */ /* 0x000fea0000000000 */
[----:B------:R-:W-:Y:S04]  /*a510*/  @P0 PRMT R0, R0, 0x654, R2 ;  /* 0x0000065400000816 */ /* 0x000fe80000000002 */
[----:B------:R2:W-:Y:S03]  /*a520*/  @P0 SYNCS.ARRIVE.TRANS64.RED.A1T0 RZ, [R0+URZ], RZ ;  /* 0x000000ff00ff09a7 */ /* 0x0005e600081004ff */
.L_x_179:
[----:B------:R-:W-:Y:S01]  /*a530*/  ISETP.NE.AND P2, PT, R78, RZ, PT ;  /* 0x000000ff4e00720c */ /* 0x000fe20003f45270 */
[----:B------:R-:W-:Y:S01]  /*a540*/  UIADD3 UR49, UPT, UPT, UR49, 0x8, URZ ;  /* 0x0000000831317890 */ /* 0x000fe2000fffe0ff */
[----:B------:R-:W-:Y:S01]  /*a550*/  ISETP.NE.AND P0, PT, R80, 0x2, PT ;  /* 0x000000025000780c */ /* 0x000fe20003f05270 */
[----:B-1----:R-:W-:Y:S01]  /*a560*/  IMAD.IADD R15, R29, 0x1, R62 ;  /* 0x000000011d0f7824 */ /* 0x002fe200078e023e */
[----:B------:R-:W-:Y:S01]  /*a570*/  ISETP.NE.AND P1, PT, R31, 0x4, PT ;  /* 0x000000041f00780c */ /* 0x000fe20003f25270 */
[----:B------:R-:W-:Y:S01]  /*a580*/  IMAD.IADD R14, R30, 0x1, R63 ;  /* 0x000000011e0e7824 */ /* 0x000fe200078e023f */
[----:B------:R-:W-:Y:S02]  /*a590*/  SEL R2, RZ, 0x1, P0 ;  /* 0x00000001ff027807 */ /* 0x000fe40000000000 */
[----:B--2---:R-:W-:Y:S02]  /*a5a0*/  SEL R0, RZ, 0x1, P1 ;  /* 0x00000001ff007807 */ /* 0x004fe40000800000 */
[----:B------:R-:W-:Y:S02]  /*a5b0*/  LOP3.LUT R71, R71, R2, RZ, 0x3c, !PT ;  /* 0x0000000247477212 */ /* 0x000fe400078e3cff */
[----:B------:R-:W-:Y:S02]  /*a5c0*/  LOP3.LUT R72, R72, R0, RZ, 0x3c, !PT ;  /* 0x0000000048487212 */ /* 0x000fe400078e3cff */
[----:B------:R-:W-:Y:S02]  /*a5d0*/  @P2 R2UR UR36, R70 ;  /* 0x00000000462422ca */ /* 0x000fe400000e0000 */
[----:B------:R-:W-:Y:S02]  /*a5e0*/  SEL R80, R80, RZ, P0 ;  /* 0x000000ff50507207 */ /* 0x000fe40000000000 */
[----:B------:R-:W-:Y:S01]  /*a5f0*/  SEL R31, R31, RZ, P1 ;  /* 0x000000ff1f1f7207 */ /* 0x000fe20000800000 */
[----:B------:R-:W-:Y:S10]  /*a600*/  @P2 BRA `(.L_x_180) ;  /* 0xffffffb400ac2947 */ /* 0x000ff4000383ffff */
[----:B------:R-:W-:-:S09]  /*a610*/  UISETP.NE.AND UP0, UPT, UR50, URZ, UPT ;  /* 0x000000ff3200728c */ /* 0x000fd2000bf05270 */
[----:B------:R-:W-:Y:S05]  /*a620*/  BRA.U !UP0, `(.L_x_181) ;  /* 0x0000000108487547 */ /* 0x000fea000b800000 */
[----:B------:R-:W1:Y:S02]  /*a630*/  LDCU.64 UR4, c[0x0][0x890] ;  /* 0x00011200ff0477ac */ /* 0x000e640008000a00 */
[----:B-1----:R-:W-:-:S04]  /*a640*/  UISETP.NE.U32.AND UP0, UPT, UR4, URZ, UPT ;  /* 0x000000ff0400728c */ /* 0x002fc8000bf05070 */
[----:B------:R-:W-:-:S09]  /*a650*/  UISETP.NE.AND.EX UP0, UPT, UR5, URZ, UPT, UP0 ;  /* 0x000000ff0500728c */ /* 0x000fd2000bf05300 */
[----:B------:R-:W-:Y:S05]  /*a660*/  BRA.U UP0, `(.L_x_182) ;  /* 0x00000001000c7547 */ /* 0x000fea000b800000 */
[----:B------:R-:W-:-:S13]  /*a670*/  FSETP.NEU.AND P0, PT, R35, RZ, PT ;  /* 0x000000ff2300720b */ /* 0x000fda0003f0d000 */
[----:B------:R-:W-:Y:S05]  /*a680*/  @!P0 EXIT ;  /* 0x000000000000894d */ /* 0x000fea0003800000 */
[----:B------:R-:W-:Y:S05]  /*a690*/  BRA `(.L_x_181) ;  /* 0x00000000002c7947 */ /* 0x000fea0003800000 */
.L_x_182:
[----:B------:R-:W-:Y:S01]  /*a6a0*/  ISETP.NE.AND P0, PT, R79, RZ, PT ;  /* 0x000000ff4f00720c */ /* 0x000fe20003f05270 */
[----:B------:R-:W-:-:S12]  /*a6b0*/  BSSY.RECONVERGENT B0, `(.L_x_181) ;  /* 0x0000009000007945 */ /* 0x000fd80003800200 */
[----:B------:R-:W-:Y:S05]  /*a6c0*/  @P0 BRA `(.L_x_183) ;  /* 0x0000000000140947 */ /* 0x000fea0003800000 */
[----:B------:R-:W1:Y:S02]  /*a6d0*/  LDCU.64 UR4, c[0x0][0x888] ;  /* 0x00011100ff0477ac */ /* 0x000e640008000a00 */
[----:B-1----:R-:W-:-:S04]  /*a6e0*/  ISETP.NE.U32.AND P0, PT, RZ, UR4, PT ;  /* 0x00000004ff007c0c */ /* 0x002fc8000bf05070 */
[----:B------:R-:W-:-:S13]  /*a6f0*/  ISETP.NE.AND.EX P0, PT, RZ, UR5, PT, P0 ;  /* 0x00000005ff007c0c */ /* 0x000fda000bf05300 */
[----:B------:R-:W-:Y:S05]  /*a700*/  @!P0 EXIT ;  /* 0x000000000000894d */ /* 0x000fea0003800000 */
[----:B------:R-:W-:Y:S05]  /*a710*/  BRA `(.L_x_184) ;  /* 0x0000000000087947 */ /* 0x000fea0003800000 */
.L_x_183:
[----:B------:R-:W-:-:S13]  /*a720*/  FSETP.NEU.AND P0, PT, R35, RZ, PT ;  /* 0x000000ff2300720b */ /* 0x000fda0003f0d000 */
[----:B------:R-:W-:Y:S05]  /*a730*/  @!P0 EXIT ;  /* 0x000000000000894d */ /* 0x000fea0003800000 */
.L_x_184:
[----:B------:R-:W-:Y:S05]  /*a740*/  BSYNC.RECONVERGENT B0 ;  /* 0x0000000000007941 */ /* 0x000fea0003800200 */
.L_x_181:
[----:B------:R-:W-:Y:S01]  /*a750*/  ULEA UR4, UR51, UR48, 0x3 ;  /* 0x0000003033047291 */ /* 0x000fe2000f8e18ff */
[----:B------:R-:W-:-:S04]  /*a760*/  DEPBAR.LE SB0, 0x0 ;  /* 0x000080000000791a */ /* 0x000fc80000000000 */
[----:B------:R-:W-:-:S04]  /*a770*/  UIADD3 UR4, UPT, UPT, UR4, 0x60, URZ ;  /* 0x0000006004047890 */ /* 0x000fc8000fffe0ff */
[----:B------:R-:W-:-:S09]  /*a780*/  UPRMT UR4, UR37, 0x654, UR4 ;  /* 0x0000065425047896 */ /* 0x000fd20008000004 */
[----:B------:R-:W-:Y:S01]  /*a790*/  SYNCS.ARRIVE.TRANS64.RED.A1T0 RZ, [UR4], RZ ;  /* 0x000000ffffff79a7 */ /* 0x000fe20008100404 */
[----:B------:R-:W-:Y:S05]  /*a7a0*/  EXIT ;  /* 0x000000000000794d */ /* 0x000fea0003800000 */
.L_x_24:
[----:B--2---:R2:W4:Y:S02]  /*a7b0*/  SYNCS.PHASECHK.TRANS64.TRYWAIT P0, [R2+URZ+0x100], R3 ;  /* 0x00010003020075a7 */ /* 0x00452400080011ff */
[----:B----4-:R-:W-:Y:S05]  /*a7c0*/  @!P0 NANOSLEEP.SYNCS 0x989680 ;  /* 0x009896800000895d */ /* 0x010fea0003900000 */
[----:B------:R-:W4:Y:S02]  /*a7d0*/  @!P0 SYNCS.PHASECHK.TRANS64 P0, [R2+URZ+0x100], R3 ;  /* 0x00010003020085a7 */ /* 0x000f2400080010ff */
[----:B----4-:R-:W-:Y:S05]  /*a7e0*/  @!P0 BRA `(.L_x_24) ;  /* 0xfffffffc00f08947 */ /* 0x010fea000383ffff */
[----:B------:R-:W-:Y:S05]  /*a7f0*/  BRA `(.L_x_185) ;  /* 0xffffff7000047947 */ /* 0x000fea000383ffff */
.L_x_27:
[----:B------:R-:W-:-:S07]  /*a800*/  MOV R2, UR33 ;  /* 0x0000002100027c02 */ /* 0x000fce0008000f00 */
.L_x_186:
[----:B-1----:R1:W2:Y:S02]  /*a810*/  SYNCS.PHASECHK.TRANS64.TRYWAIT P0, [R2+URZ+0x20], R4 ;  /* 0x00002004020075a7 */ /* 0x0022a400080011ff */
[----:B--2---:R-:W-:Y:S05]  /*a820*/  @!P0 NANOSLEEP.SYNCS 0x989680 ;  /* 0x009896800000895d */ /* 0x004fea0003900000 */
[----:B------:R-:W2:Y:S02]  /*a830*/  @!P0 SYNCS.PHASECHK.TRANS64 P0, [R2+URZ+0x20], R4 ;  /* 0x00002004020085a7 */ /* 0x000ea400080010ff */
[----:B--2---:R-:W-:Y:S05]  /*a840*/  @!P0 BRA `(.L_x_186) ;  /* 0xfffffffc00f08947 */ /* 0x004fea000383ffff */
[----:B------:R-:W-:Y:S05]  /*a850*/  BRA `(.L_x_26) ;  /* 0xffffff70006c7947 */ /* 0x000fea000383ffff */
.L_x_34:
[----:B-1----:R-:W-:-:S07]  /*a860*/  MOV R2, UR33 ;  /* 0x0000002100027c02 */ /* 0x002fce0008000f00 */
.L_x_187:
[----:B-1----:R1:W2:Y:S02]  /*a870*/  SYNCS.PHASECHK.TRANS64.TRYWAIT P0, [R2+URZ+0x20], R4 ;  /* 0x00002004020075a7 */ /* 0x0022a400080011ff */
[----:B--2---:R-:W-:Y:S05]  /*a880*/  @!P0 NANOSLEEP.SYNCS 0x989680 ;  /* 0x009896800000895d */ /* 0x004fea0003900000 */
[----:B------:R-:W2:Y:S02]  /*a890*/  @!P0 SYNCS.PHASECHK.TRANS64 P0, [R2+URZ+0x20], R4 ;  /* 0x00002004020085a7 */ /* 0x000ea400080010ff */
[----:B--2---:R-:W-:Y:S05]  /*a8a0*/  @!P0 BRA `(.L_x_187) ;  /* 0xfffffffc00f08947 */ /* 0x004fea000383ffff */
[----:B------:R-:W-:Y:S05]  /*a8b0*/  BRA `(.L_x_33) ;  /* 0xffffff7400587947 */ /* 0x000fea000383ffff */
.L_x_39:
[----:B-1----:R1:W2:Y:S02]  /*a8c0*/  SYNCS.PHASECHK.TRANS64.TRYWAIT P0, [R2+URZ+0x90], R3 ;  /* 0x00009003020075a7 */ /* 0x0022a400080011ff */
[----:B--2---:R-:W-:Y:S05]  /*a8d0*/  @!P0 NANOSLEEP.SYNCS 0x989680 ;  /* 0x009896800000895d */ /* 0x004fea0003900000 */
[----:B------:R-:W2:Y:S02]  /*a8e0*/  @!P0 SYNCS.PHASECHK.TRANS64 P0, [R2+URZ+0x90], R3 ;  /* 0x00009003020085a7 */ /* 0x000ea400080010ff */
[----:B--2---:R-:W-:Y:S05]  /*a8f0*/  @!P0 BRA `(.L_x_39) ;  /* 0xfffffffc00f08947 */ /* 0x004fea000383ffff */
[----:B------:R-:W-:Y:S05]  /*a900*/  BRA `(.L_x_188) ;  /* 0xffffff7800247947 */ /* 0x000fea000383ffff */
.L_x_43:
[----:B---3--:R-:W-:-:S07]  /*a910*/  MOV R0, UR4 ;  /* 0x0000000400007c02 */ /* 0x008fce0008000f00 */
.L_x_189:
[----:B-1----:R1:W2:Y:S02]  /*a920*/  SYNCS.PHASECHK.TRANS64.TRYWAIT P0, [R0+URZ], R2 ;  /* 0x00000002000075a7 */ /* 0x0022a400080011ff */
[----:B--2---:R-:W-:Y:S05]  /*a930*/  @!P0 NANOSLEEP.SYNCS 0x989680 ;  /* 0x009896800000895d */ /* 0x004fea0003900000 */
[----:B------:R-:W2:Y:S02]  /*a940*/  @!P0 SYNCS.PHASECHK.TRANS64 P0, [R0+URZ], R2 ;  /* 0x00000002000085a7 */ /* 0x000ea400080010ff */
[----:B--2---:R-:W-:Y:S05]  /*a950*/  @!P0 BRA `(.L_x_189) ;  /* 0xfffffffc00f08947 */ /* 0x004fea000383ffff */
[----:B------:R-:W-:Y:S05]  /*a960*/  BRA `(.L_x_190) ;  /* 0xffffff7c00947947 */ /* 0x000fea000383ffff */
.L_x_44:
[----:B---3--:R-:W-:-:S07]  /*a970*/  MOV R0, UR4 ;  /* 0x0000000400007c02 */ /* 0x008fce0008000f00 */
.L_x_191:
[----:B-1----:R1:W2:Y:S02]  /*a980*/  SYNCS.PHASECHK.TRANS64.TRYWAIT P0, [R0+URZ], R3 ;  /* 0x00000003000075a7 */ /* 0x0022a400080011ff */
[----:B--2---:R-:W-:Y:S05]  /*a990*/  @!P0 NANOSLEEP.SYNCS 0x989680 ;  /* 0x009896800000895d */ /* 0x004fea0003900000 */
[----:B------:R-:W2:Y:S02]  /*a9a0*/  @!P0 SYNCS.PHASECHK.TRANS64 P0, [R0+URZ], R3 ;  /* 0x00000003000085a7 */ /* 0x000ea400080010ff */
[----:B--2---:R-:W-:Y:S05]  /*a9b0*/  @!P0 BRA `(.L_x_191) ;  /* 0xfffffffc00f08947 */ /* 0x004fea000383ffff */
[----:B------:R-:W-:Y:S05]  /*a9c0*/  BRA `(.L_x_192) ;  /* 0xffffff7c00a07947 */ /* 0x000fea000383ffff */
.L_x_45:
[----:B---3--:R-:W-:-:S07]  /*a9d0*/  MOV R0, UR4 ;  /* 0x0000000400007c02 */ /* 0x008fce0008000f00 */
.L_x_193:
[----:B-1----:R1:W2:Y:S02]  /*a9e0*/  SYNCS.PHASECHK.TRANS64.TRYWAIT P0, [R0+URZ], R3 ;  /* 0x00000003000075a7 */ /* 0x0022a400080011ff */
[----:B--2---:R-:W-:Y:S05]  /*a9f0*/  @!P0 NANOSLEEP.SYNCS 0x989680 ;  /* 0x009896800000895d */ /* 0x004fea0003900000 */
[----:B------:R-:W2:Y:S02]  /*aa00*/  @!P0 SYNCS.PHASECHK.TRANS64 P0, [R0+URZ], R3 ;  /* 0x00000003000085a7 */ /* 0x000ea400080010ff */
[----:B--2---:R-:W-:Y:S05]  /*aa10*/  @!P0 BRA `(.L_x_193) ;  /* 0xfffffffc00f08947 */ /* 0x004fea000383ffff */
[----:B------:R-:W-:Y:S05]  /*aa20*/  BRA `(.L_x_194) ;  /* 0xffffff7c00ac7947 */ /* 0x000fea000383ffff */
.L_x_48:
[----:B-1----:R1:W2:Y:S02]  /*aa30*/  SYNCS.PHASECHK.TRANS64.TRYWAIT P0, [R0+URZ+0xf0], R4 ;  /* 0x0000f004000075a7 */ /* 0x0022a400080011ff */
[----:B--2---:R-:W-:Y:S05]  /*aa40*/  @!P0 NANOSLEEP.SYNCS 0x989680 ;  /* 0x009896800000895d */ /* 0x004fea0003900000 */
[----:B------:R-:W2:Y:S02]  /*aa50*/  @!P0 SYNCS.PHASECHK.TRANS64 P0, [R0+URZ+0xf0], R4 ;  /* 0x0000f004000085a7 */ /* 0x000ea400080010ff */
[----:B--2---:R-:W-:Y:S05]  /*aa60*/  @!P0 BRA `(.L_x_48) ;  /* 0xfffffffc00f08947 */ /* 0x004fea000383ffff */
[----:B------:R-:W-:Y:S05]  /*aa70*/  BRA `(.L_x_195) ;  /* 0xffffff80000c7947 */ /* 0x000fea000383ffff */
.L_x_49:
[----:B------:R-:W-:-:S07]  /*aa80*/  MOV R0, UR5 ;  /* 0x0000000500007c02 */ /* 0x000fce0008000f00 */
.L_x_196:
[----:B-1----:R1:W2:Y:S02]  /*aa90*/  SYNCS.PHASECHK.TRANS64.TRYWAIT P0, [R0+URZ+0xa0], R5 ;  /* 0x0000a005000075a7 */ /* 0x0022a400080011ff */
[----:B--2---:R-:W-:Y:S05]  /*aaa0*/  @!P0 NANOSLEEP.SYNCS 0x989680 ;  /* 0x009896800000895d */ /* 0x004fea0003900000 */
[----:B------:R-:W2:Y:S02]  /*aab0*/  @!P0 SYNCS.PHASECHK.TRANS64 P0, [R0+URZ+0xa0], R5 ;  /* 0x0000a005000085a7 */ /* 0x000ea400080010ff */
[----:B--2---:R-:W-:Y:S05]  /*aac0*/  @!P0 BRA `(.L_x_196) ;  /* 0xfffffffc00f08947 */ /* 0x004fea000383ffff */
[----:B------:R-:W-:Y:S05]  /*aad0*/  BRA `(.L_x_197) ;  /* 0xffffff80001c7947 */ /* 0x000fea000383ffff */
.L_x_50:
[----:B-1----:R1:W2:Y:S02]  /*aae0*/  SYNCS.PHASECHK.TRANS64.TRYWAIT P1, [R0+URZ+0x90], R4 ;  /* 0x00009004000075a7 */ /* 0x0022a400080211ff */
[----:B--2---:R-:W-:Y:S05]  /*aaf0*/  @!P1 NANOSLEEP.SYNCS 0x989680 ;  /* 0x009896800000995d */ /* 0x004fea0003900000 */
[----:B------:R-:W2:Y:S02]  /*ab00*/  @!P1 SYNCS.PHASECHK.TRANS64 P1, [R0+URZ+0x90], R4 ;  /* 0x00009004000095a7 */ /* 0x000ea400080210ff */
[----:B--2---:R-:W-:Y:S05]  /*ab10*/  @!P1 BRA `(.L_x_50) ;  /* 0xfffffffc00f09947 */ /* 0x004fea000383ffff */
[----:B------:R-:W-:Y:S05]  /*ab20*/  BRA `(.L_x_198) ;  /* 0xffffff80004c7947 */ /* 0x000fea000383ffff */
.L_x_53:
[----:B------:R-:W-:-:S07]  /*ab30*/  MOV R0, UR5 ;  /* 0x0000000500007c02 */ /* 0x000fce0008000f00 */
.L_x_199:
[----:B-1----:R1:W2:Y:S02]  /*ab40*/  SYNCS.PHASECHK.TRANS64.TRYWAIT P0, [R0+URZ+0xa0], R2 ;  /* 0x0000a002000075a7 */ /* 0x0022a400080011ff */
[----:B--2---:R-:W-:Y:S05]  /*ab50*/  @!P0 NANOSLEEP.SYNCS 0x989680 ;  /* 0x009896800000895d */ /* 0x004fea0003900000 */
[----:B------:R-:W2:Y:S02]  /*ab60*/  @!P0 SYNCS.PHASECHK.TRANS64 P0, [R0+URZ+0xa0], R2 ;  /* 0x0000a002000085a7 */ /* 0x000ea400080010ff */
[----:B--2---:R-:W-:Y:S05]  /*ab70*/  @!P0 BRA `(.L_x_199) ;  /* 0xfffffffc00f08947 */ /* 0x004fea000383ffff */
[----:B------:R-:W-:Y:S05]  /*ab80*/  BRA `(.L_x_52) ;  /* 0xffffff8000a07947 */ /* 0x000fea000383ffff */
.L_x_62:
[----:B-1----:R-:W-:-:S04]  /*ab90*/  MOV R4, UR6 ;  /* 0x0000000600047c02 */ /* 0x002fc80008000f00 */
[----:B------:R1:W2:Y:S03]  /*aba0*/  SYNCS.PHASECHK.TRANS64.TRYWAIT P0, [R4+URZ+0x8], R5 ;  /* 0x00000805040075a7 */ /* 0x0002a600080011ff */
[----:B--2---:R-:W-:Y:S05]  /*abb0*/  @!P0 NANOSLEEP.SYNCS 0x989680 ;  /* 0x009896800000895d */ /* 0x004fea0003900000 */
[----:B------:R-:W2:Y:S02]  /*abc0*/  @!P0 SYNCS.PHASECHK.TRANS64 P0, [R4+URZ+0x8], R5 ;  /* 0x00000805040085a7 */ /* 0x000ea400080010ff */
[----:B--2---:R-:W-:Y:S05]  /*abd0*/  @!P0 BRA `(.L_x_62) ;  /* 0xfffffffc00ec8947 */ /* 0x004fea000383ffff */
[----:B------:R-:W-:Y:S05]  /*abe0*/  BRA `(.L_x_61) ;  /* 0xffffff8400547947 */ /* 0x000fea000383ffff */
.L_x_64:
[----:B------:R-:W-:Y:S01]  /*abf0*/  BSSY B0, `(.L_x_200) ;  /* 0x0000006000007945 */ /* 0x000fe20003800000 */
[----:B------:R-:W-:-:S07]  /*ac00*/  MOV R15, 0xffffffff ;  /* 0xffffffff000f7802 */ /* 0x000fce0000000f00 */
[----:B-1---5:R-:W-:Y:S05]  /*ac10*/  WARPSYNC.COLLECTIVE R15, `(.L_x_201) ;  /* 0x000000000f0c7348 */ /* 0x022fea0003c00000 */
[----:B------:R-:W-:Y:S02]  /*ac20*/  ELECT P6, UR79, PT ;  /* 0x00000000004f782f */ /* 0x000fe400038c0000 */
[----:B------:R-:W-:Y:S01]  /*ac30*/  MOV R14, UR79 ;  /* 0x0000004f000e7c02 */ /* 0x000fe20008000f00 */
[----:B-1---5:R-:W-:Y:S10]  /*ac40*/  ENDCOLLECTIVE ;  /* 0x000000000000791b */ /* 0x022ff40003800000 */
.L_x_201:
[----:B------:R-:W-:Y:S05]  /*ac50*/  BSYNC B0 ;  /* 0x0000000000007941 */ /* 0x000fea0003800000 */
.L_x_200:
[----:B------:R-:W-:Y:S05]  /*ac60*/  BRA `(.L_x_202) ;  /* 0xffffff8400847947 */ /* 0x000fea000383ffff */
.L_x_66:
[----:B-1----:R-:W-:-:S04]  /*ac70*/  MOV R2, UR6 ;  /* 0x0000000600027c02 */ /* 0x002fc80008000f00 */
[----:B------:R1:W2:Y:S03]  /*ac80*/  SYNCS.PHASECHK.TRANS64.TRYWAIT P0, [R2+URZ+0x8], R3 ;  /* 0x00000803020075a7 */ /* 0x0002a600080011ff */
[----:B--2---:R-:W-:Y:S05]  /*ac90*/  @!P0 NANOSLEEP.SYNCS 0x989680 ;  /* 0x009896800000895d */ /* 0x004fea0003900000 */
[----:B------:R-:W2:Y:S02]  /*aca0*/  @!P0 SYNCS.PHASECHK.TRANS64 P0, [R2+URZ+0x8], R3 ;  /* 0x00000803020085a7 */ /* 0x000ea400080010ff */
[----:B--2---:R-:W-:Y:S05]  /*acb0*/  @!P0 BRA `(.L_x_66) ;  /* 0xfffffffc00ec8947 */ /* 0x004fea000383ffff */
[----:B------:R-:W-:Y:S05]  /*acc0*/  BRA `(.L_x_65) ;  /* 0xffffff8400887947 */ /* 0x000fea000383ffff */
.L_x_67:
[----:B-1----:R1:W2:Y:S02]  /*acd0*/  SYNCS.PHASECHK.TRANS64.TRYWAIT P0, [R0+URZ+0x90], R4 ;  /* 0x00009004000075a7 */ /* 0x0022a400080011ff */
[----:B--2---:R-:W-:Y:S05]  /*ace0*/  @!P0 NANOSLEEP.SYNCS 0x989680 ;  /* 0x009896800000895d */ /* 0x004fea0003900000 */
[----:B------:R-:W2:Y:S02]  /*acf0*/  @!P0 SYNCS.PHASECHK.TRANS64 P0, [R0+URZ+0x90], R4 ;  /* 0x00009004000085a7 */ /* 0x000ea400080010ff */
[----:B--2---:R-:W-:Y:S05]  /*ad00*/  @!P0 BRA `(.L_x_67) ;  /* 0xfffffffc00f08947 */ /* 0x004fea000383ffff */
[----:B------:R-:W-:Y:S05]  /*ad10*/  BRA `(.L_x_203) ;  /* 0xffffff8800947947 */ /* 0x000fea000383ffff */
.L_x_69:
[----:B------:R-:W-:-:S07]  /*ad20*/  MOV R0, UR8 ;  /* 0x0000000800007c02 */ /* 0x000fce0008000f00 */
.L_x_204:
[----:B-1----:R1:W2:Y:S02]  /*ad30*/  SYNCS.PHASECHK.TRANS64.TRYWAIT P0, [R0+URZ+0xd0], R4 ;  /* 0x0000d004000075a7 */ /* 0x0022a400080011ff */
[----:B--2---:R-:W-:Y:S05]  /*ad40*/  @!P0 NANOSLEEP.SYNCS 0x989680 ;  /* 0x009896800000895d */ /* 0x004fea0003900000 */
[----:B------:R-:W2:Y:S02]  /*ad50*/  @!P0 SYNCS.PHASECHK.TRANS64 P0, [R0+URZ+0xd0], R4 ;  /* 0x0000d004000085a7 */ /* 0x000ea400080010ff */
[----:B--2---:R-:W-:Y:S05]  /*ad60*/  @!P0 BRA `(.L_x_204) ;  /* 0xfffffffc00f08947 */ /* 0x004fea000383ffff */
[----:B------:R-:W-:Y:S05]  /*ad70*/  BRA `(.L_x_205) ;  /* 0xffffff8800e07947 */ /* 0x000fea000383ffff */
.L_x_72:
[----:B------:R-:W-:Y:S07]  /*ad80*/  MOV R0, UR14 ;  /* 0x0000000e00007c02 */ /* 0x000fee0008000f00 */
.L_x_206:
[----:B-1----:R1:W2:Y:S02]  /*ad90*/  SYNCS.PHASECHK.TRANS64.TRYWAIT P0, [R0+URZ], R4 ;  /* 0x00000004000075a7 */ /* 0x0022a400080011ff */
[----:B--2---:R-:W-:Y:S05]  /*ada0*/  @!P0 NANOSLEEP.SYNCS 0x989680 ;  /* 0x009896800000895d */ /* 0x004fea0003900000 */
[----:B------:R-:W2:Y:S02]  /*adb0*/  @!P0 SYNCS.PHASECHK.TRANS64 P0, [R0+URZ], R4 ;  /* 0x00000004000085a7 */ /* 0x000ea400080010ff */
[----:B--2---:R-:W-:Y:S05]  /*adc0*/  @!P0 BRA `(.L_x_206) ;  /* 0xfffffffc00f08947 */ /* 0x004fea000383ffff */
[----:B------:R-:W-:Y:S05]  /*add0*/  BRA `(.L_x_71) ;  /* 0xffffff8800f47947 */ /* 0x000fea000383ffff */
.L_x_76:
[----:B-1----:R-:W-:-:S07]  /*ade0*/  MOV R0, UR8 ;  /* 0x0000000800007c02 */ /* 0x002fce0008000f00 */
.L_x_207:
[----:B-1----:R1:W2:Y:S02]  /*adf0*/  SYNCS.PHASECHK.TRANS64.TRYWAIT P0, [R0+URZ], R2 ;  /* 0x00000002000075a7 */ /* 0x0022a400080011ff */
[----:B--2---:R-:W-:Y:S05]  /*ae00*/  @!P0 NANOSLEEP.SYNCS 0x989680 ;  /* 0x009896800000895d */ /* 0x004fea0003900000 */
[----:B------:R-:W2:Y:S02]  /*ae10*/  @!P0 SYNCS.PHASECHK.TRANS64 P0, [R0+URZ], R2 ;  /* 0x00000002000085a7 */ /* 0x000ea400080010ff */
[----:B--2---:R-:W-:Y:S05]  /*ae20*/  @!P0 BRA `(.L_x_207) ;  /* 0xfffffffc00f08947 */ /* 0x004fea000383ffff */
[----:B------:R-:W-:Y:S05]  /*ae30*/  BRA `(.L_x_208) ;  /* 0xffffff9000387947 */ /* 0x000fea000383ffff */
.L_x_77:
[----:B------:R-:W-:-:S07]  /*ae40*/  MOV R0, UR8 ;  /* 0x0000000800007c02 */ /* 0x000fce0008000f00 */
.L_x_209:
[----:B-1----:R1:W2:Y:S02]  /*ae50*/  SYNCS.PHASECHK.TRANS64.TRYWAIT P0, [R0+URZ], R3 ;  /* 0x00000003000075a7 */ /* 0x0022a400080011ff */
[----:B--2---:R-:W-:Y:S05]  /*ae60*/  @!P0 NANOSLEEP.SYNCS 0x989680 ;  /* 0x009896800000895d */ /* 0x004fea0003900000 */
[----:B------:R-:W2:Y:S02]  /*ae70*/  @!P0 SYNCS.PHASECHK.TRANS64 P0, [R0+URZ], R3 ;  /* 0x00000003000085a7 */ /* 0x000ea400080010ff */
[----:B--2---:R-:W-:Y:S05]  /*ae80*/  @!P0 BRA `(.L_x_209) ;  /* 0xfffffffc00f08947 */ /* 0x004fea000383ffff */
[----:B------:R-:W-:Y:S05]  /*ae90*/  BRA `(.L_x_210) ;  /* 0xffffff9000447947 */ /* 0x000fea000383ffff */
.L_x_78:
[----:B------:R-:W-:-:S07]  /*aea0*/  MOV R0, UR8 ;  /* 0x0000000800007c02 */ /* 0x000fce0008000f00 */
.L_x_211:
[----:B-1----:R1:W2:Y:S02]  /*aeb0*/  SYNCS.PHASECHK.TRANS64.TRYWAIT P0, [R0+URZ], R3 ;  /* 0x00000003000075a7 */ /* 0x0022a400080011ff */
[----:B--2---:R-:W-:Y:S05]  /*aec0*/  @!P0 NANOSLEEP.SYNCS 0x989680 ;  /* 0x009896800000895d */ /* 0x004fea0003900000 */
[----:B------:R-:W2:Y:S02]  /*aed0*/  @!P0 SYNCS.PHASECHK.TRANS64 P0, [R0+URZ], R3 ;  /* 0x00000003000085a7 */ /* 0x000ea400080010ff */
[----:B--2---:R-:W-:Y:S05]  /*aee0*/  @!P0 BRA `(.L_x_211) ;  /* 0xfffffffc00f08947 */ /* 0x004fea000383ffff */
[----:B------:R-:W-:Y:S05]  /*aef0*/  BRA `(.L_x_212) ;  /* 0xffffff9000507947 */ /* 0x000fea000383ffff */
.L_x_81:
[----:B------:R-:W-:-:S07]  /*af00*/  MOV R0, UR7 ;  /* 0x0000000700007c02 */ /* 0x000fce0008000f00 */
.L_x_213:
[----:B-1----:R1:W2:Y:S02]  /*af10*/  SYNCS.PHASECHK.TRANS64.TRYWAIT P1, [R0+URZ+0x110], R2 ;  /* 0x00011002000075a7 */ /* 0x0022a400080211ff */
[----:B--2---:R-:W-:Y:S05]  /*af20*/  @!P1 NANOSLEEP.SYNCS 0x989680 ;  /* 0x009896800000995d */ /* 0x004fea0003900000 */
[----:B------:R-:W2:Y:S02]  /*af30*/  @!P1 SYNCS.PHASECHK.TRANS64 P1, [R0+URZ+0x110], R2 ;  /* 0x00011002000095a7 */ /* 0x000ea400080210ff */
[----:B--2---:R-:W-:Y:S05]  /*af40*/  @!P1 BRA `(.L_x_213) ;  /* 0xfffffffc00f09947 */ /* 0x004fea000383ffff */
[----:B------:R-:W-:Y:S05]  /*af50*/  BRA `(.L_x_214) ;  /* 0xffffff90009c7947 */ /* 0x000fea000383ffff */
.L_x_86:
[----:B--2---:R2:W4:Y:S02]  /*af60*/  SYNCS.PHASECHK.TRANS64.TRYWAIT P0, [R0+URZ+0x90], R2 ;  /* 0x00009002000075a7 */ /* 0x00452400080011ff */
[----:B----4-:R-:W-:Y:S05]  /*af70*/  @!P0 NANOSLEEP.SYNCS 0x989680 ;  /* 0x009896800000895d */ /* 0x010fea0003900000 */
[----:B------:R-:W4:Y:S02]  /*af80*/  @!P0 SYNCS.PHASECHK.TRANS64 P0, [R0+URZ+0x90], R2 ;  /* 0x00009002000085a7 */ /* 0x000f2400080010ff */
[----:B----4-:R-:W-:Y:S05]  /*af90*/  @!P0 BRA `(.L_x_86) ;  /* 0xfffffffc00f08947 */ /* 0x010fea000383ffff */
[----:B------:R-:W-:Y:S05]  /*afa0*/  BRA `(.L_x_215) ;  /* 0xffffff9400a47947 */ /* 0x000fea000383ffff */
.L_x_89:
[----:B------:R-:W-:Y:S07]  /*afb0*/  MOV R0, UR7 ;  /* 0x0000000700007c02 */ /* 0x000fee0008000f00 */
.L_x_216:
[----:B--2---:R2:W4:Y:S02]  /*afc0*/  SYNCS.PHASECHK.TRANS64.TRYWAIT P0, [R0+URZ+0x88], R2 ;  /* 0x00008802000075a7 */ /* 0x00452400080011ff */
[----:B----4-:R-:W-:Y:S05]  /*afd0*/  @!P0 NANOSLEEP.SYNCS 0x989680 ;  /* 0x009896800000895d */ /* 0x010fea0003900000 */
[----:B------:R-:W4:Y:S02]  /*afe0*/  @!P0 SYNCS.PHASECHK.TRANS64 P0, [R0+URZ+0x88], R2 ;  /* 0x00008802000085a7 */ /* 0x000f2400080010ff */
[----:B----4-:R-:W-:Y:S05]  /*aff0*/  @!P0 BRA `(.L_x_216) ;  /* 0xfffffffc00f08947 */ /* 0x010fea000383ffff */
[----:B------:R-:W-:Y:S05]  /*b000*/  BRA `(.L_x_88) ;  /* 0xffffff9800847947 */ /* 0x000fea000383ffff */
.L_x_92:
[----:B------:R-:W-:Y:S07]  /*b010*/  MOV R0, UR7 ;  /* 0x0000000700007c02 */ /* 0x000fee0008000f00 */
.L_x_217:
[----:B-1----:R1:W2:Y:S02]  /*b020*/  SYNCS.PHASECHK.TRANS64.TRYWAIT P0, [R0+URZ+0x60], R32 ;  /* 0x00006020000075a7 */ /* 0x0022a400080011ff */
[----:B--2---:R-:W-:Y:S05]  /*b030*/  @!P0 NANOSLEEP.SYNCS 0x989680 ;  /* 0x009896800000895d */ /* 0x004fea0003900000 */
[----:B------:R-:W2:Y:S02]  /*b040*/  @!P0 SYNCS.PHASECHK.TRANS64 P0, [R0+URZ+0x60], R32 ;  /* 0x00006020000085a7 */ /* 0x000ea400080010ff */
[----:B--2---:R-:W-:Y:S05]  /*b050*/  @!P0 BRA `(.L_x_217) ;  /* 0xfffffffc00f08947 */ /* 0x004fea000383ffff */
[----:B------:R-:W-:Y:S05]  /*b060*/  BRA `(.L_x_218) ;  /* 0xffffff9c00007947 */ /* 0x000fea000383ffff */
.L_x_93:
[----:B------:R-:W-:Y:S07]  /*b070*/  MOV R0, UR7 ;  /* 0x0000000700007c02 */ /* 0x000fee0008000f00 */
.L_x_219:
[----:B-1----:R1:W2:Y:S02]  /*b080*/  SYNCS.PHASECHK.TRANS64.TRYWAIT P0, [R0+URZ+0x68], R32 ;  /* 0x00006820000075a7 */ /* 0x0022a400080011ff */
[----:B--2---:R-:W-:Y:S05]  /*b090*/  @!P0 NANOSLEEP.SYNCS 0x989680 ;  /* 0x009896800000895d */ /* 0x004fea0003900000 */
[----:B------:R-:W2:Y:S02]  /*b0a0*/  @!P0 SYNCS.PHASECHK.TRANS64 P0, [R0+URZ+0x68], R32 ;  /* 0x00006820000085a7 */ /* 0x000ea400080010ff */
[----:B--2---:R-:W-:Y:S05]  /*b0b0*/  @!P0 BRA `(.L_x_219) ;  /* 0xfffffffc00f08947 */ /* 0x004fea000383ffff */
[----:B------:R-:W-:Y:S05]  /*b0c0*/  BRA `(.L_x_220) ;  /* 0xffffff9c003c7947 */ /* 0x000fea000383ffff */
.L_x_94:
[----:B------:R-:W-:Y:S07]  /*b0d0*/  MOV R0, UR7 ;  /* 0x0000000700007c02 */ /* 0x000fee0008000f00 */
.L_x_221:
[----:B-1----:R1:W2:Y:S02]  /*b0e0*/  SYNCS.PHASECHK.TRANS64.TRYWAIT P0, [R0+URZ+0x70], R32 ;  /* 0x00007020000075a7 */ /* 0x0022a400080011ff */
[----:B--2---:R-:W-:Y:S05]  /*b0f0*/  @!P0 NANOSLEEP.SYNCS 0x989680 ;  /* 0x009896800000895d */ /* 0x004fea0003900000 */
[----:B------:R-:W2:Y:S02]  /*b100*/  @!P0 SYNCS.PHASECHK.TRANS64 P0, [R0+URZ+0x70], R32 ;  /* 0x00007020000085a7 */ /* 0x000ea400080010ff */
[----:B--2---:R-:W-:Y:S05]  /*b110*/  @!P0 BRA `(.L_x_221) ;  /* 0xfffffffc00f08947 */ /* 0x004fea000383ffff */
[----:B------:R-:W-:Y:S05]  /*b120*/  BRA `(.L_x_222) ;  /* 0xffffff9c007c7947 */ /* 0x000fea000383ffff */
.L_x_95:
[----:B------:R-:W-:Y:S07]  /*b130*/  MOV R0, UR7 ;  /* 0x0000000700007c02 */ /* 0x000fee0008000f00 */
.L_x_223:
[----:B-1----:R1:W2:Y:S02]  /*b140*/  SYNCS.PHASECHK.TRANS64.TRYWAIT P0, [R0+URZ+0x78], R32 ;  /* 0x00007820000075a7 */ /* 0x0022a400080011ff */
[----:B--2---:R-:W-:Y:S05]  /*b150*/  @!P0 NANOSLEEP.SYNCS 0x989680 ;  /* 0x009896800000895d */ /* 0x004fea0003900000 */
[----:B------:R-:W2:Y:S02]  /*b160*/  @!P0 SYNCS.PHASECHK.TRANS64 P0, [R0+URZ+0x78], R32 ;  /* 0x00007820000085a7 */ /* 0x000ea400080010ff */
[----:B--2---:R-:W-:Y:S05]  /*b170*/  @!P0 BRA `(.L_x_223) ;  /* 0xfffffffc00f08947 */ /* 0x004fea000383ffff */
[----:B------:R-:W-:Y:S05]  /*b180*/  BRA `(.L_x_224) ;  /* 0xffffff9c00c07947 */ /* 0x000fea000383ffff */
.L_x_96:
[----:B------:R-:W-:Y:S07]  /*b190*/  MOV R0, UR7 ;  /* 0x0000000700007c02 */ /* 0x000fee0008000f00 */
.L_x_225:
[----:B-1----:R1:W2:Y:S02]  /*b1a0*/  SYNCS.PHASECHK.TRANS64.TRYWAIT P0, [R0+URZ+0x60], R14 ;  /* 0x0000600e000075a7 */ /* 0x0022a400080011ff */
[----:B--2---:R-:W-:Y:S05]  /*b1b0*/  @!P0 NANOSLEEP.SYNCS 0x989680 ;  /* 0x009896800000895d */ /* 0x004fea0003900000 */
[----:B------:R-:W2:Y:S02]  /*b1c0*/  @!P0 SYNCS.PHASECHK.TRANS64 P0, [R0+URZ+0x60], R14 ;  /* 0x0000600e000085a7 */ /* 0x000ea400080010ff */
[----:B--2---:R-:W-:Y:S05]  /*b1d0*/  @!P0 BRA `(.L_x_225) ;  /* 0xfffffffc00f08947 */ /* 0x004fea000383ffff */
[----:B------:R-:W-:Y:S05]  /*b1e0*/  BRA `(.L_x_226) ;  /* 0xffffffa000087947 */ /* 0x000fea000383ffff */
.L_x_97:
[----:B------:R-:W-:Y:S07]  /*b1f0*/  MOV R0, UR7 ;  /* 0x0000000700007c02 */ /* 0x000fee0008000f00 */
.L_x_227:
[----:B-1----:R1:W2:Y:S02]  /*b200*/  SYNCS.PHASECHK.TRANS64.TRYWAIT P0, [R0+URZ+0x68], R14 ;  /* 0x0000680e000075a7 */ /* 0x0022a400080011ff */
[----:B--2---:R-:W-:Y:S05]  /*b210*/  @!P0 NANOSLEEP.SYNCS 0x989680 ;  /* 0x009896800000895d */ /* 0x004fea0003900000 */
[----:B------:R-:W2:Y:S02]  /*b220*/  @!P0 SYNCS.PHASECHK.TRANS64 P0, [R0+URZ+0x68], R14 ;  /* 0x0000680e000085a7 */ /* 0x000ea400080010ff */
[----:B--2---:R-:W-:Y:S05]  /*b230*/  @!P0 BRA `(.L_x_227) ;  /* 0xfffffffc00f08947 */ /* 0x004fea000383ffff */
[----:B------:R-:W-:Y:S05]  /*b240*/  BRA `(.L_x_228) ;  /* 0xffffffa0004c7947 */ /* 0x000fea000383ffff */
.L_x_98:
[----:B------:R-:W-:Y:S07]  /*b250*/  MOV R0, UR7 ;  /* 0x0000000700007c02 */ /* 0x000fee0008000f00 */
.L_x_229:
[----:B-1----:R1:W2:Y:S02]  /*b260*/  SYNCS.PHASECHK.TRANS64.TRYWAIT P0, [R0+URZ+0x70], R14 ;  /* 0x0000700e000075a7 */ /* 0x0022a400080011ff */
[----:B--2---:R-:W-:Y:S05]  /*b270*/  @!P0 NANOSLEEP.SYNCS 0x989680 ;  /* 0x009896800000895d */ /* 0x004fea0003900000 */
[----:B------:R-:W2:Y:S02]  /*b280*/  @!P0 SYNCS.PHASECHK.TRANS64 P0, [R0+URZ+0x70], R14 ;  /* 0x0000700e000085a7 */ /* 0x000ea400080010ff */
[----:B--2---:R-:W-:Y:S05]  /*b290*/  @!P0 BRA `(.L_x_229) ;  /* 0xfffffffc00f08947 */ /* 0x004fea000383ffff */
[----:B------:R-:W-:Y:S05]  /*b2a0*/  BRA `(.L_x_230) ;  /* 0xffffffa000907947 */ /* 0x000fea000383ffff */
.L_x_99:
[----:B------:R-:W-:Y:S07]  /*b2b0*/  MOV R0, UR7 ;  /* 0x0000000700007c02 */ /* 0x000fee0008000f00 */
.L_x_231:
[----:B-1----:R1:W2:Y:S02]  /*b2c0*/  SYNCS.PHASECHK.TRANS64.TRYWAIT P0, [R0+URZ+0x78], R14 ;  /* 0x0000780e000075a7 */ /* 0x0022a400080011ff */
[----:B--2---:R-:W-:Y:S05]  /*b2d0*/  @!P0 NANOSLEEP.SYNCS 0x989680 ;  /* 0x009896800000895d */ /* 0x004fea0003900000 */
[----:B------:R-:W2:Y:S02]  /*b2e0*/  @!P0 SYNCS.PHASECHK.TRANS64 P0, [R0+URZ+0x78], R14 ;  /* 0x0000780e000085a7 */ /* 0x000ea400080010ff */
[----:B--2---:R-:W-:Y:S05]  /*b2f0*/  @!P0 BRA `(.L_x_231) ;  /* 0xfffffffc00f08947 */ /* 0x004fea000383ffff */
[----:B------:R-:W-:Y:S05]  /*b300*/  BRA `(.L_x_232) ;  /* 0xffffffa400147947 */ /* 0x000fea000383ffff */
.L_x_101:
[----:B------:R-:W-:-:S07]  /*b310*/  MOV R0, UR7 ;  /* 0x0000000700007c02 */ /* 0x000fce0008000f00 */
.L_x_233:
[----:B-1----:R1:W4:Y:S02]  /*b320*/  SYNCS.PHASECHK.TRANS64.TRYWAIT P0, [R0+URZ+0x60], R32 ;  /* 0x00006020000075a7 */ /* 0x00232400080011ff */
[----:B----4-:R-:W-:Y:S05]  /*b330*/  @!P0 NANOSLEEP.SYNCS 0x989680 ;  /* 0x009896800000895d */ /* 0x010fea0003900000 */
[----:B------:R-:W4:Y:S02]  /*b340*/  @!P0 SYNCS.PHASECHK.TRANS64 P0, [R0+URZ+0x60], R32 ;  /* 0x00006020000085a7 */ /* 0x000f2400080010ff */
[----:B----4-:R-:W-:Y:S05]  /*b350*/  @!P0 BRA `(.L_x_233) ;  /* 0xfffffffc00f08947 */ /* 0x010fea000383ffff */
[----:B------:R-:W-:Y:S05]  /*b360*/  BRA `(.L_x_234) ;  /* 0xffffffa4007c7947 */ /* 0x000fea000383ffff */
.L_x_102:
[----:B-1----:R-:W-:-:S07]  /*b370*/  MOV R0, UR7 ;  /* 0x0000000700007c02 */ /* 0x002fce0008000f00 */
.L_x_235:
[----:B-1----:R1:W4:Y:S02]  /*b380*/  SYNCS.PHASECHK.TRANS64.TRYWAIT P0, [R0+URZ+0x68], R32 ;  /* 0x00006820000075a7 */ /* 0x00232400080011ff */
[----:B----4-:R-:W-:Y:S05]  /*b390*/  @!P0 NANOSLEEP.SYNCS 0x989680 ;  /* 0x009896800000895d */ /* 0x010fea0003900000 */
[----:B------:R-:W4:Y:S02]  /*b3a0*/  @!P0 SYNCS.PHASECHK.TRANS64 P0, [R0+URZ+0x68], R32 ;  /* 0x00006820000085a7 */ /* 0x000f2400080010ff */
[----:B----4-:R-:W-:Y:S05]  /*b3b0*/  @!P0 BRA `(.L_x_235) ;  /* 0xfffffffc00f08947 */ /* 0x010fea000383ffff */
[----:B------:R-:W-:Y:S05]  /*b3c0*/  BRA `(.L_x_236) ;  /* 0xffffffa4006c7947 */ /* 0x000fea000383ffff */
.L_x_103:
[----:B------:R-:W-:-:S07]  /*b3d0*/  MOV R2, UR7 ;  /* 0x0000000700027c02 */ /* 0x000fce0008000f00 */
.L_x_237:
[----:B-1----:R1:W4:Y:S02]  /*b3e0*/  SYNCS.PHASECHK.TRANS64.TRYWAIT P0, [R2+URZ+0x70], R32 ;  /* 0x00007020020075a7 */ /* 0x00232400080011ff */
[----:B----4-:R-:W-:Y:S05]  /*b3f0*/  @!P0 NANOSLEEP.SYNCS 0x989680 ;  /* 0x009896800000895d */ /* 0x010fea0003900000 */
[----:B------:R-:W4:Y:S02]  /*b400*/  @!P0 SYNCS.PHASECHK.TRANS64 P0, [R2+URZ+0x70], R32 ;  /* 0x00007020020085a7 */ /* 0x000f2400080010ff */
[----:B----4-:R-:W-:Y:S05]  /*b410*/  @!P0 BRA `(.L_x_237) ;  /* 0xfffffffc00f08947 */ /* 0x010fea000383ffff */
[----:B------:R-:W-:Y:S05]  /*b420*/  BRA `(.L_x_238) ;  /* 0xffffffa400607947 */ /* 0x000fea000383ffff */
.L_x_105:
[----:B--2---:R2:W4:Y:S02]  /*b430*/  SYNCS.PHASECHK.TRANS64.TRYWAIT P0, [R0+URZ+0x90], R2 ;  /* 0x00009002000075a7 */ /* 0x00452400080011ff */
[----:B----4-:R-:W-:Y:S05]  /*b440*/  @!P0 NANOSLEEP.SYNCS 0x989680 ;  /* 0x009896800000895d */ /* 0x010fea0003900000 */
[----:B------:R-:W4:Y:S02]  /*b450*/  @!P0 SYNCS.PHASECHK.TRANS64 P0, [R0+URZ+0x90], R2 ;  /* 0x00009002000085a7 */ /* 0x000f2400080010ff */
[----:B----4-:R-:W-:Y:S05]  /*b460*/  @!P0 BRA `(.L_x_105) ;  /* 0xfffffffc00f08947 */ /* 0x010fea000383ffff */
[----:B------:R-:W-:Y:S05]  /*b470*/  BRA `(.L_x_239) ;  /* 0xffffffa800247947 */ /* 0x000fea000383ffff */
.L_x_116:
[----:B-1----:R-:W-:Y:S04]  /*b480*/  MOV R2, UR48 ;  /* 0x0000003000027c02 */ /* 0x002fe80008000f00 */
[----:B------:R1:W3:Y:S03]  /*b490*/  SYNCS.PHASECHK.TRANS64.TRYWAIT P1, [R2+URZ+0x40], R3 ;  /* 0x00004003020075a7 */ /* 0x0002e600080211ff */
[----:B---3--:R-:W-:Y:S05]  /*b4a0*/  @!P1 NANOSLEEP.SYNCS 0x989680 ;  /* 0x009896800000995d */ /* 0x008fea0003900000 */
[----:B------:R-:W3:Y:S02]  /*b4b0*/  @!P1 SYNCS.PHASECHK.TRANS64 P1, [R2+URZ+0x40], R3 ;  /* 0x00004003020095a7 */ /* 0x000ee400080210ff */
[----:B---3--:R-:W-:Y:S05]  /*b4c0*/  @!P1 BRA `(.L_x_116) ;  /* 0xfffffffc00ec9947 */ /* 0x008fea000383ffff */
[----:B------:R-:W-:Y:S05]  /*b4d0*/  BRA `(.L_x_115) ;  /* 0xffffffb4002c7947 */ /* 0x000fea000383ffff */
.L_x_118:
[----:B-1----:R1:W4:Y:S02]  /*b4e0*/  SYNCS.PHASECHK.TRANS64.TRYWAIT P0, [R83+URZ+0xb0], R0 ;  /* 0x0000b000530075a7 */ /* 0x00232400080011ff */
[----:B----4-:R-:W-:Y:S05]  /*b4f0*/  @!P0 NANOSLEEP.SYNCS 0x989680 ;  /* 0x009896800000895d */ /* 0x010fea0003900000 */
[----:B------:R-:W4:Y:S02]  /*b500*/  @!P0 SYNCS.PHASECHK.TRANS64 P0, [R83+URZ+0xb0], R0 ;  /* 0x0000b000530085a7 */ /* 0x000f2400080010ff */
[----:B----4-:R-:W-:Y:S05]  /*b510*/  @!P0 BRA `(.L_x_118) ;  /* 0xfffffffc00f08947 */ /* 0x010fea000383ffff */
[----:B------:R-:W-:Y:S05]  /*b520*/  BRA `(.L_x_117) ;  /* 0xffffffb400547947 */ /* 0x000fea000383ffff */
.L_x_127:
[----:B-1----:R1:W2:Y:S02]  /*b530*/  SYNCS.PHASECHK.TRANS64.TRYWAIT P0, [R2+URZ+0x40], R0 ;  /* 0x00004000020075a7 */ /* 0x0022a400080011ff */
[----:B--2---:R-:W-:Y:S05]  /*b540*/  @!P0 NANOSLEEP.SYNCS 0x989680 ;  /* 0x009896800000895d */ /* 0x004fea0003900000 */
[----:B------:R-:W2:Y:S02]  /*b550*/  @!P0 SYNCS.PHASECHK.TRANS64 P0, [R2+URZ+0x40], R0 ;  /* 0x00004000020085a7 */ /* 0x000ea400080010ff */
[----:B--2---:R-:W-:Y:S05]  /*b560*/  @!P0 BRA `(.L_x_127) ;  /* 0xfffffffc00f08947 */ /* 0x004fea000383ffff */
[----:B------:R-:W-:Y:S05]  /*b570*/  BRA `(.L_x_126) ;  /* 0xffffffb800f07947 */ /* 0x000fea000383ffff */
.L_x_135:
[----:B-1----:R1:W2:Y:S02]  /*b580*/  SYNCS.PHASECHK.TRANS64.TRYWAIT P0, [R0+URZ+0x40], R6 ;  /* 0x00004006000075a7 */ /* 0x0022a400080011ff */
[----:B--2---:R-:W-:Y:S05]  /*b590*/  @!P0 NANOSLEEP.SYNCS 0x989680 ;  /* 0x009896800000895d */ /* 0x004fea0003900000 */
[----:B------:R-:W2:Y:S02]  /*b5a0*/  @!P0 SYNCS.PHASECHK.TRANS64 P0, [R0+URZ+0x40], R6 ;  /* 0x00004006000085a7 */ /* 0x000ea400080010ff */
[----:B--2---:R-:W-:Y:S05]  /*b5b0*/  @!P0 BRA `(.L_x_135) ;  /* 0xfffffffc00f08947 */ /* 0x004fea000383ffff */
[----:B------:R-:W-:Y:S05]  /*b5c0*/  BRA `(.L_x_134) ;  /* 0xffffffc000b07947 */ /* 0x000fea000383ffff */
.L_x_143:
[----:B-1----:R1:W2:Y:S02]  /*b5d0*/  SYNCS.PHASECHK.TRANS64.TRYWAIT P0, [R0+URZ+0x40], R6 ;  /* 0x00004006000075a7 */ /* 0x0022a400080011ff */
[----:B--2---:R-:W-:Y:S05]  /*b5e0*/  @!P0 NANOSLEEP.SYNCS 0x989680 ;  /* 0x009896800000895d */ /* 0x004fea0003900000 */
[----:B------:R-:W2:Y:S02]  /*b5f0*/  @!P0 SYNCS.PHASECHK.TRANS64 P0, [R0+URZ+0x40], R6 ;  /* 0x00004006000085a7 */ /* 0x000ea400080010ff */
[----:B--2---:R-:W-:Y:S05]  /*b600*/  @!P0 BRA `(.L_x_143) ;  /* 0xfffffffc00f08947 */ /* 0x004fea000383ffff */
[----:B------:R-:W-:Y:S05]  /*b610*/  BRA `(.L_x_142) ;  /* 0xffffffc800747947 */ /* 0x000fea000383ffff */
.L_x_151:
[----:B-1----:R1:W2:Y:S02]  /*b620*/  SYNCS.PHASECHK.TRANS64.TRYWAIT P0, [R0+URZ+0x40], R6 ;  /* 0x00004006000075a7 */ /* 0x0022a400080011ff */
[----:B--2---:R-:W-:Y:S05]  /*b630*/  @!P0 NANOSLEEP.SYNCS 0x989680 ;  /* 0x009896800000895d */ /* 0x004fea0003900000 */
[----:B------:R-:W2:Y:S02]  /*b640*/  @!P0 SYNCS.PHASECHK.TRANS64 P0, [R0+URZ+0x40], R6 ;  /* 0x00004006000085a7 */ /* 0x000ea400080010ff */
[----:B--2---:R-:W-:Y:S05]  /*b650*/  @!P0 BRA `(.L_x_151) ;  /* 0xfffffffc00f08947 */ /* 0x004fea000383ffff */
[----:B------:R-:W-:Y:S05]  /*b660*/  BRA `(.L_x_150) ;  /* 0xffffffd000447947 */ /* 0x000fea000383ffff */
.L_x_159:
[----:B-1----:R1:W2:Y:S02]  /*b670*/  SYNCS.PHASECHK.TRANS64.TRYWAIT P0, [R0+URZ+0x40], R6 ;  /* 0x00004006000075a7 */ /* 0x0022a400080011ff */
[----:B--2---:R-:W-:Y:S05]  /*b680*/  @!P0 NANOSLEEP.SYNCS 0x989680 ;  /* 0x009896800000895d */ /* 0x004fea0003900000 */
[----:B------:R-:W2:Y:S02]  /*b690*/  @!P0 SYNCS.PHASECHK.TRANS64 P0, [R0+URZ+0x40], R6 ;  /* 0x00004006000085a7 */ /* 0x000ea400080010ff */
[----:B--2---:R-:W-:Y:S05]  /*b6a0*/  @!P0 BRA `(.L_x_159) ;  /* 0xfffffffc00f08947 */ /* 0x004fea000383ffff */
[----:B------:R-:W-:Y:S05]  /*b6b0*/  BRA `(.L_x_158) ;  /* 0xffffffd800247947 */ /* 0x000fea000383ffff */
.L_x_167:
[----:B-1----:R1:W2:Y:S02]  /*b6c0*/  SYNCS.PHASECHK.TRANS64.TRYWAIT P0, [R0+URZ+0x40], R6 ;  /* 0x00004006000075a7 */ /* 0x0022a400080011ff */
[----:B--2---:R-:W-:Y:S05]  /*b6d0*/  @!P0 NANOSLEEP.SYNCS 0x989680 ;  /* 0x009896800000895d */ /* 0x004fea0003900000 */
[----:B------:R-:W2:Y:S02]  /*b6e0*/  @!P0 SYNCS.PHASECHK.TRANS64 P0, [R0+URZ+0x40], R6 ;  /* 0x00004006000085a7 */ /* 0x000ea400080010ff */
[----:B--2---:R-:W-:Y:S05]  /*b6f0*/  @!P0 BRA `(.L_x_167) ;  /* 0xfffffffc00f08947 */ /* 0x004fea000383ffff */
[----:B------:R-:W-:Y:S05]  /*b700*/  BRA `(.L_x_166) ;  /* 0xffffffdc00f87947 */ /* 0x000fea000383ffff */
.L_x_175:
[----:B-1----:R1:W2:Y:S02]  /*b710*/  SYNCS.PHASECHK.TRANS64.TRYWAIT P0, [R0+URZ+0x40], R87 ;  /* 0x00004057000075a7 */ /* 0x0022a400080011ff */
[----:B--2---:R-:W-:Y:S05]  /*b720*/  @!P0 NANOSLEEP.SYNCS 0x989680 ;  /* 0x009896800000895d */ /* 0x004fea0003900000 */
[----:B------:R-:W2:Y:S02]  /*b730*/  @!P0 SYNCS.PHASECHK.TRANS64 P0, [R0+URZ+0x40], R87 ;  /* 0x00004057000085a7 */ /* 0x000ea400080010ff */
[----:B--2---:R-:W-:Y:S05]  /*b740*/  @!P0 BRA `(.L_x_175) ;  /* 0xfffffffc00f08947 */ /* 0x004fea000383ffff */
[----:B------:R-:W-:Y:S05]  /*b750*/  BRA `(.L_x_174) ;  /* 0xffffffe400cc7947 */ /* 0x000fea000383ffff */
        .weak           $__internal_0_$__cuda_sm10x_tcgen05_guardrail_trap_col_being_dealloced_not_returned_by_alloc
        .type           $__internal_0_$__cuda_sm10x_tcgen05_guardrail_trap_col_being_dealloced_not_returned_by_alloc,@function
        .size           $__internal_0_$__cuda_sm10x_tcgen05_guardrail_trap_col_being_dealloced_not_returned_by_alloc,($__internal_1_$__cuda_sm10x_tcgen05_guardrail_trap_phase_invalid_during_alloc - $__internal_0_$__cuda_sm10x_tcgen05_guardrail_trap_col_being_dealloced_not_returned_by_alloc)
$__internal_0_$__cuda_sm10x_tcgen05_guardrail_trap_col_being_dealloced_not_returned_by_alloc:
[----:B------:R-:W-:Y:S05]  /*b760*/  BPT.TRAP 0x1 ;  /* 0x000000040000795c */ /* 0x000fea0000300000 */
[----:B------:R-:W-:-:S04]  /*b770*/  HFMA2 R3, -RZ, RZ, 0, 0 ;  /* 0x00000000ff037431 */ /* 0x000fc800000001ff */
[----:B------:R-:W-:Y:S05]  /*b780*/  RET.REL.NODEC R2 `(_ZN7cutlass13device_kernelINS_4gemm6kernel13GemmUniversalIN4cute5tupleIJiiiiEEENS1_10collective13CollectiveMmaINS1_35MainloopSm100TmaUmmaWarpSpecializedILi4ELi2ELi4ENS5_IJNS4_1CILi2EEENSA_ILi1EEESC_EEEEENS5_IJNSA_ILi256EEENSA_ILi128EEENSA_ILi64EEEEEEfNS5_IJlSC_lEEEfSJ_NS4_8TiledMMAINS4_8MMA_AtomIJNS4_23SM100_MMA_TF32_2x1SM_SSINS_10tfloat32_tESN_fLi256ELi128ELNS4_4UMMA5MajorE0ELSP_0ELNSO_7ScaleInE0ELSQ_0EEEEEENS4_6LayoutINS5_IJSC_SC_SC_EEENS5_IJNSA_ILi0EEESV_SV_EEEEENS5_IJNS4_10UnderscoreESY_SY_EEEEENS4_18SM100_TMA_2SM_LOADENS4_14ComposedLayoutINS4_7SwizzleILi3ELi4ELi3EEENS4_18smem_ptr_flag_bitsILi32EEENST_INS5_IJNSA_ILi8EEENSA_ILi32EEEEEENS5_IJS18_SC_EEEEEEEvNS4_8identityES11_S1C_vS1D_EENS_8epilogue10collective18CollectiveEpilogueINS1F_23Sm100TmaWarpSpecializedILi4ELi2ELi16ELb1ELb0EEEJNS5_IJSG_SG_SH_EEENS5_IJNST_ISG_SC_EENST_INSA_ILi16EEESC_EEEEEfSJ_fSJ_NS1F_6fusion15FusionCallbacksIS1J_NS1P_17LinearCombinationIffffLNS_15FloatRoundStyleE2EEES1K_S1O_JEEENS4_5SM1004TMEM4LOAD26SM100_TMEM_LOAD_32dp32b16xENS4_13SM90_TMA_LOADENS12_INS13_ILi2ELi4ELi3EEES16_NST_INS5_IJS17_S1M_EEENS5_IJS1M_SC_EEEEEEENS4_39AutoVectorizingCopyWithAssumedAlignmentILi128EEENS4_14SM90_TMA_STOREES24_S26_S26_EEEvvEEEEvNT_6ParamsE) ;  /* 0xffffff48021c7950 */ /* 0x000fea0003c3ffff */
        .weak           $__internal_1_$__cuda_sm10x_tcgen05_guardrail_trap_phase_invalid_during_alloc
        .type           $__internal_1_$__cuda_sm10x_tcgen05_guardrail_trap_phase_invalid_during_alloc,@function
        .size           $__internal_1_$__cuda_sm10x_tcgen05_guardrail_trap_phase_invalid_during_alloc,($__internal_2_$__cuda_sm10x_tcgen05_guardrail_trap_unallocated_columns_being_dealloced - $__internal_1_$__cuda_sm10x_tcgen05_guardrail_trap_phase_invalid_during_alloc)
$__internal_1_$__cuda_sm10x_tcgen05_guardrail_trap_phase_invalid_during_alloc:
[----:B------:R-:W-:Y:S05]  /*b790*/  BPT.TRAP 0x1 ;  /* 0x000000040000795c */ /* 0x000fea0000300000 */
[----:B------:R-:W-:-:S04]  /*b7a0*/  MOV R3, 0x0 ;  /* 0x0000000000037802 */ /* 0x000fc80000000f00 */
[----:B------:R-:W-:Y:S05]  /*b7b0*/  RET.REL.NODEC R2 `(_ZN7cutlass13device_kernelINS_4gemm6kernel13GemmUniversalIN4cute5tupleIJiiiiEEENS1_10collective13CollectiveMmaINS1_35MainloopSm100TmaUmmaWarpSpecializedILi4ELi2ELi4ENS5_IJNS4_1CILi2EEENSA_ILi1EEESC_EEEEENS5_IJNSA_ILi256EEENSA_ILi128EEENSA_ILi64EEEEEEfNS5_IJlSC_lEEEfSJ_NS4_8TiledMMAINS4_8MMA_AtomIJNS4_23SM100_MMA_TF32_2x1SM_SSINS_10tfloat32_tESN_fLi256ELi128ELNS4_4UMMA5MajorE0ELSP_0ELNSO_7ScaleInE0ELSQ_0EEEEEENS4_6LayoutINS5_IJSC_SC_SC_EEENS5_IJNSA_ILi0EEESV_SV_EEEEENS5_IJNS4_10UnderscoreESY_SY_EEEEENS4_18SM100_TMA_2SM_LOADENS4_14ComposedLayoutINS4_7SwizzleILi3ELi4ELi3EEENS4_18smem_ptr_flag_bitsILi32EEENST_INS5_IJNSA_ILi8EEENSA_ILi32EEEEEENS5_IJS18_SC_EEEEEEEvNS4_8identityES11_S1C_vS1D_EENS_8epilogue10collective18CollectiveEpilogueINS1F_23Sm100TmaWarpSpecializedILi4ELi2ELi16ELb1ELb0EEEJNS5_IJSG_SG_SH_EEENS5_IJNST_ISG_SC_EENST_INSA_ILi16EEESC_EEEEEfSJ_fSJ_NS1F_6fusion15FusionCallbacksIS1J_NS1P_17LinearCombinationIffffLNS_15FloatRoundStyleE2EEES1K_S1O_JEEENS4_5SM1004TMEM4LOAD26SM100_TMEM_LOAD_32dp32b16xENS4_13SM90_TMA_LOADENS12_INS13_ILi2ELi4ELi3EEES16_NST_INS5_IJS17_S1M_EEENS5_IJS1M_SC_EEEEEEENS4_39AutoVectorizingCopyWithAssumedAlignmentILi128EEENS4_14SM90_TMA_STOREES24_S26_S26_EEEvvEEEEvNT_6ParamsE) ;  /* 0xffffff4802107950 */ /* 0x000fea0003c3ffff */
        .weak           $__internal_2_$__cuda_sm10x_tcgen05_guardrail_trap_unallocated_columns_being_dealloced
        .type           $__internal_2_$__cuda_sm10x_tcgen05_guardrail_trap_unallocated_columns_being_dealloced,@function
        .size           $__internal_2_$__cuda_sm10x_tcgen05_guardrail_trap_unallocated_columns_being_dealloced,(.L_x_241 - $__internal_2_$__cuda_sm10x_tcgen05_guardrail_trap_unallocated_columns_being_dealloced)
$__internal_2_$__cuda_sm10x_tcgen05_guardrail_trap_unallocated_columns_being_dealloced:
[----:B------:R-:W-:Y:S05]  /*b7c0*/  BPT.TRAP 0x1 ;  /* 0x000000040000795c */ /* 0x000fea0000300000 */
[----:B------:R-:W-:-:S04]  /*b7d0*/  HFMA2 R3, -RZ, RZ, 0, 0 ;  /* 0x00000000ff037431 */ /* 0x000fc800000001ff */
[----:B------:R-:W-:Y:S05]  /*b7e0*/  RET.REL.NODEC R2 `(_ZN7cutlass13device_kernelINS_4gemm6kernel13GemmUniversalIN4cute5tupleIJiiiiEEENS1_10collective13CollectiveMmaINS1_35MainloopSm100TmaUmmaWarpSpecializedILi4ELi2ELi4ENS5_IJNS4_1CILi2EEENSA_ILi1EEESC_EEEEENS5_IJNSA_ILi256EEENSA_ILi128EEENSA_ILi64EEEEEEfNS5_IJlSC_lEEEfSJ_NS4_8TiledMMAINS4_8MMA_AtomIJNS4_23SM100_MMA_TF32_2x1SM_SSINS_10tfloat32_tESN_fLi256ELi128ELNS4_4UMMA5MajorE0ELSP_0ELNSO_7ScaleInE0ELSQ_0EEEEEENS4_6LayoutINS5_IJSC_SC_SC_EEENS5_IJNSA_ILi0EEESV_SV_EEEEENS5_IJNS4_10UnderscoreESY_SY_EEEEENS4_18SM100_TMA_2SM_LOADENS4_14ComposedLayoutINS4_7SwizzleILi3ELi4ELi3EEENS4_18smem_ptr_flag_bitsILi32EEENST_INS5_IJNSA_ILi8EEENSA_ILi32EEEEEENS5_IJS18_SC_EEEEEEEvNS4_8identityES11_S1C_vS1D_EENS_8epilogue10collective18CollectiveEpilogueINS1F_23Sm100TmaWarpSpecializedILi4ELi2ELi16ELb1ELb0EEEJNS5_IJSG_SG_SH_EEENS5_IJNST_ISG_SC_EENST_INSA_ILi16EEESC_EEEEEfSJ_fSJ_NS1F_6fusion15FusionCallbacksIS1J_NS1P_17LinearCombinationIffffLNS_15FloatRoundStyleE2EEES1K_S1O_JEEENS4_5SM1004TMEM4LOAD26SM100_TMEM_LOAD_32dp32b16xENS4_13SM90_TMA_LOADENS12_INS13_ILi2ELi4ELi3EEES16_NST_INS5_IJS17_S1M_EEENS5_IJS1M_SC_EEEEEEENS4_39AutoVectorizingCopyWithAssumedAlignmentILi128EEENS4_14SM90_TMA_STOREES24_S26_S26_EEEvvEEEEvNT_6ParamsE) ;  /* 0xffffff4802047950 */ /* 0x000fea0003c3ffff */
.L_x_240:
[----:B------:R-:W-:-:S00]  /*b7f0*/  BRA `(.L_x_240) ;  /* 0xfffffffc00fc7947 */ /* 0x000fc0000383ffff */
[----:B------:R-:W-:-:S00]  /*b800*/  NOP ;  /* 0x0000000000007918 */ /* 0x000fc00000000000 */
[----:B------:R-:W-:-:S00]  /*b810*/  NOP ;  /* 0x0000000000007918 */ /* 0x000fc00000000000 */
[----:B------:R-:W-:-:S00]  /*b820*/  NOP ;  /* 0x0000000000007918 */ /* 0x000fc00000000000 */
[----:B------:R-:W-:-:S00]  /*b830*/  NOP ;  /* 0x0000000000007918 */ /* 0x000fc00000000000 */
[----:B------:R-:W-:-:S00]  /*b840*/  NOP ;  /* 0x0000000000007918 */ /* 0x000fc00000000000 */
[----:B------:R-:W-:-:S00]  /*b850*/  NOP ;  /* 0x0000000000007918 */ /* 0x000fc00000000000 */
[----:B------:R-:W-:-:S00]  /*b860*/  NOP ;  /* 0x0000000000007918 */ /* 0x000fc00000000000 */
[----:B------:R-:W-:-:S00]  /*b870*/  NOP ;  /* 0x0000000000007918 */ /* 0x000fc00000000000 */
.L_x_241:


//--------------------- .nv.global.init           --------------------------
	.section	.nv.global.init,"aw",@progbits
.nv.global.init:
	.type		$str$27,@object
	.size		$str$27,($str$28 - $str$27)
$str$27:
        /*0000*/ 	.byte	0x28, 0x61, 0x64, 0x64, 0x72, 0x65, 0x73, 0x73, 0x20, 0x26, 0x20, 0x6d, 0x61, 0x73, 0x6b, 0x29
        /*0010*/ 	.byte	0x20, 0x3d, 0x3d, 0x20, 0x30, 0x00
	.type		$str$28,@object
	.size		$str$28,($str$26 - $str$28)
$str$28:
        /*0016*/ 	.byte	0x2f, 0x74, 0x6d, 0x70, 0x2f, 0x63, 0x75, 0x74, 0x6c, 0x61, 0x73, 0x73, 0x5f, 0x73, 0x77, 0x65
        /*0026*/ 	.byte	0x65, 0x70, 0x5f, 0x73, 0x72, 0x63, 0x2f, 0x69, 0x6e, 0x63, 0x6c, 0x75, 0x64, 0x65, 0x2f, 0x63
        /*0036*/ 	.byte	0x75, 0x74, 0x65, 0x2f, 0x70, 0x6f, 0x69, 0x6e, 0x74, 0x65, 0x72, 0x5f, 0x66, 0x6c, 0x61, 0x67
        /*0046*/ 	.byte	0x67, 0x65, 0x64, 0x2e, 0x68, 0x70, 0x70, 0x00
	.type		$str$26,@object
	.size		$str$26,($str$25 - $str$26)
$str$26:
        /*004e*/ 	.byte	0x2f, 0x74, 0x6d, 0x70, 0x2f, 0x63, 0x75, 0x74, 0x6c, 0x61, 0x73, 0x73, 0x5f, 0x73, 0x77, 0x65
        /*005e*/ 	.byte	0x65, 0x70, 0x5f, 0x73, 0x72, 0x63, 0x2f, 0x69, 0x6e, 0x63, 0x6c, 0x75, 0x64, 0x65, 0x2f, 0x63
        /*006e*/ 	.byte	0x75, 0x74, 0x65, 0x2f, 0x61, 0x74, 0x6f, 0x6d, 0x2f, 0x63, 0x6f, 0x70, 0x79, 0x5f, 0x74, 0x72
        /*007e*/ 	.byte	0x61, 0x69, 0x74, 0x73, 0x5f, 0x73, 0x6d, 0x31, 0x30, 0x30, 0x2e, 0x68, 0x70, 0x70, 0x00
	.type		$str$25,@object
	.size		$str$25,(__unnamed_1 - $str$25)
$str$25:
        /*008d*/ 	.byte	0x28, 0x28, 0x75, 0x69, 0x6e, 0x74, 0x33, 0x32, 0x5f, 0x74, 0x28, 0x74, 0x68, 0x72, 0x65, 0x61
        /*009d*/ 	.byte	0x64, 0x49, 0x64, 0x78, 0x2e, 0x78, 0x29, 0x20, 0x2f, 0x20, 0x33, 0x32, 0x29, 0x20, 0x25, 0x20
        /*00ad*/ 	.byte	0x34, 0x29, 0x20, 0x3d, 0x3d, 0x20, 0x28, 0x28, 0x28, 0x74, 0x6d, 0x65, 0x6d, 0x5f, 0x61, 0x64
        /*00bd*/ 	.byte	0x64, 0x72, 0x20, 0x3e, 0x3e, 0x20, 0x31, 0x36, 0x29, 0x20, 0x2f, 0x20, 0x33, 0x32, 0x29, 0x20
        /*00cd*/ 	.byte	0x25, 0x20, 0x34, 0x29, 0x00
	.type		__unnamed_1,@object
	.size		__unnamed_1,(__unnamed_2 - __unnamed_1)
__unnamed_1:
        /*00d2*/ 	.byte	0x61, 0x75, 0x74, 0x6f, 0x20, 0x63, 0x75, 0x74, 0x65, 0x3a, 0x3a, 0x61, 0x73, 0x5f, 0x70, 0x6f
        /* <DEDUP_REMOVED lines=23> */
        /*0252*/ 	.byte	0x43, 0x3c, 0x32, 0x30, 0x34, 0x38, 0x3e, 0x3e, 0x3e, 0x3e, 0x5d, 0x00
	.type		__unnamed_2,@object
	.size		__unnamed_2,(.L_2 - __unnamed_2)
__unnamed_2:
        /* <DEDUP_REMOVED lines=42> */
        /*04fe*/ 	.byte	0x3e, 0x5d, 0x00
.L_2:


//--------------------- .nv.shared._ZN7cutlass13device_kernelINS_4gemm6kernel13GemmUniversalIN4cute5tupleIJiiiiEEENS1_10collective13CollectiveMmaINS1_35MainloopSm100TmaUmmaWarpSpecializedILi4ELi2ELi4ENS5_IJNS4_1CILi2EEENSA_ILi1EEESC_EEEEENS5_IJNSA_ILi256EEENSA_ILi128EEENSA_ILi64EEEEEEfNS5_IJlSC_lEEEfSJ_NS4_8TiledMMAINS4_8MMA_AtomIJNS4_23SM100_MMA_TF32_2x1SM_SSINS_10tfloat32_tESN_fLi256ELi128ELNS4_4UMMA5MajorE0ELSP_0ELNSO_7ScaleInE0ELSQ_0EEEEEENS4_6LayoutINS5_IJSC_SC_SC_EEENS5_IJNSA_ILi0EEESV_SV_EEEEENS5_IJNS4_10UnderscoreESY_SY_EEEEENS4_18SM100_TMA_2SM_LOADENS4_14ComposedLayoutINS4_7SwizzleILi3ELi4ELi3EEENS4_18smem_ptr_flag_bitsILi32EEENST_INS5_IJNSA_ILi8EEENSA_ILi32EEEEEENS5_IJS18_SC_EEEEEEEvNS4_8identityES11_S1C_vS1D_EENS_8epilogue10collective18CollectiveEpilogueINS1F_23Sm100TmaWarpSpecializedILi4ELi2ELi16ELb1ELb0EEEJNS5_IJSG_SG_SH_EEENS5_IJNST_ISG_SC_EENST_INSA_ILi16EEESC_EEEEEfSJ_fSJ_NS1F_6fusion15FusionCallbacksIS1J_NS1P_17LinearCombinationIffffLNS_15FloatRoundStyleE2EEES1K_S1O_JEEENS4_5SM1004TMEM4LOAD26SM100_TMEM_LOAD_32dp32b16xENS4_13SM90_TMA_LOADENS12_INS13_ILi2ELi4ELi3EEES16_NST_INS5_IJS17_S1M_EEENS5_IJS1M_SC_EEEEEEENS4_39AutoVectorizingCopyWithAssumedAlignmentILi128EEENS4_14SM90_TMA_STOREES24_S26_S26_EEEvvEEEEvNT_6ParamsE --------------------------
	.section	.nv.shared._ZN7cutlass13device_kernelINS_4gemm6kernel13GemmUniversalIN4cute5tupleIJiiiiEEENS1_10collective13CollectiveMmaINS1_35MainloopSm100TmaUmmaWarpSpecializedILi4ELi2ELi4ENS5_IJNS4_1CILi2EEENSA_ILi1EEESC_EEEEENS5_IJNSA_ILi256EEENSA_ILi128EEENSA_ILi64EEEEEEfNS5_IJlSC_lEEEfSJ_NS4_8TiledMMAINS4_8MMA_AtomIJNS4_23SM100_MMA_TF32_2x1SM_SSINS_10tfloat32_tESN_fLi256ELi128ELNS4_4UMMA5MajorE0ELSP_0ELNSO_7ScaleInE0ELSQ_0EEEEEENS4_6LayoutINS5_IJSC_SC_SC_EEENS5_IJNSA_ILi0EEESV_SV_EEEEENS5_IJNS4_10UnderscoreESY_SY_EEEEENS4_18SM100_TMA_2SM_LOADENS4_14ComposedLayoutINS4_7SwizzleILi3ELi4ELi3EEENS4_18smem_ptr_flag_bitsILi32EEENST_INS5_IJNSA_ILi8EEENSA_ILi32EEEEEENS5_IJS18_SC_EEEEEEEvNS4_8identityES11_S1C_vS1D_EENS_8epilogue10collective18CollectiveEpilogueINS1F_23Sm100TmaWarpSpecializedILi4ELi2ELi16ELb1ELb0EEEJNS5_IJSG_SG_SH_EEENS5_IJNST_ISG_SC_EENST_INSA_ILi16EEESC_EEEEEfSJ_fSJ_NS1F_6fusion15FusionCallbacksIS1J_NS1P_17LinearCombinationIffffLNS_15FloatRoundStyleE2EEES1K_S1O_JEEENS4_5SM1004TMEM4LOAD26SM100_TMEM_LOAD_32dp32b16xENS4_13SM90_TMA_LOADENS12_INS13_ILi2ELi4ELi3EEES16_NST_INS5_IJS17_S1M_EEENS5_IJS1M_SC_EEEEEEENS4_39AutoVectorizingCopyWithAssumedAlignmentILi128EEENS4_14SM90_TMA_STOREES24_S26_S26_EEEvvEEEEvNT_6ParamsE,"aw",@nobits
	.sectionflags	@""
	.align	16
	.zero		1024


//--------------------- .nv.shared.reserved.0     --------------------------
	.section	.nv.shared.reserved.0,"aw",@nobits
	.weak		__nv_reservedSMEM_offset_0_alias
	.size		__nv_reservedSMEM_offset_0_alias, 0, 64
	.other		__nv_reservedSMEM_offset_0_alias,@"STO_CUDA_RESERVED_SHARED STV_DEFAULT"
__nv_reservedSMEM_offset_0_alias:
	.zero		0
.nv.shared.reserved.0:
	.zero		64
	.weak		__nv_reservedSMEM_tcgen05_partition
	.type		__nv_reservedSMEM_tcgen05_partition,@object
	.size		__nv_reservedSMEM_tcgen05_partition,(.L_0 - __nv_reservedSMEM_tcgen05_partition)
__nv_reservedSMEM_tcgen05_partition:
	.zero		32
.L_0:


//--------------------- .nv.global                --------------------------
	.section	.nv.global,"aw",@nobits
.nv.global:
	.type		_ZN40_INTERNAL_e53f6a97_4_k_cu_b8b69079_305004cute1_E,@object
	.size		_ZN40_INTERNAL_e53f6a97_4_k_cu_b8b69079_305004cute1_E,(_ZN40_INTERNAL_e53f6a97_4_k_cu_b8b69079_305004cuda3std3__45__cpo6cbeginE - _ZN40_INTERNAL_e53f6a97_4_k_cu_b8b69079_305004cute1_E)
_ZN40_INTERNAL_e53f6a97_4_k_cu_b8b69079_305004cute1_E:
	.zero		1
	.type		_ZN40_INTERNAL_e53f6a97_4_k_cu_b8b69079_305004cuda3std3__45__cpo6cbeginE,@object
	.size		_ZN40_INTERNAL_e53f6a97_4_k_cu_b8b69079_305004cuda3std3__45__cpo6cbeginE,(_ZN40_INTERNAL_e53f6a97_4_k_cu_b8b69079_305004cuda3std3__48in_placeE - _ZN40_INTERNAL_e53f6a97_4_k_cu_b8b69079_305004cuda3std3__45__cpo6cbeginE)
_ZN40_INTERNAL_e53f6a97_4_k_cu_b8b69079_305004cuda3std3__45__cpo6cbeginE:
	.zero		1
	.type		_ZN40_INTERNAL_e53f6a97_4_k_cu_b8b69079_305004cuda3std3__48in_placeE,@object
	.size		_ZN40_INTERNAL_e53f6a97_4_k_cu_b8b69079_305004cuda3std3__48in_placeE,(_ZN40_INTERNAL_e53f6a97_4_k_cu_b8b69079_305004cuda3std6ranges3__45__cpo9iter_moveE - _ZN40_INTERNAL_e53f6a97_4_k_cu_b8b69079_305004cuda3std3__48in_placeE)
_ZN40_INTERNAL_e53f6a97_4_k_cu_b8b69079_305004cuda3std3__48in_placeE:
	.zero		1
	.type		_ZN40_INTERNAL_e53f6a97_4_k_cu_b8b69079_305004cuda3std6ranges3__45__cpo9iter_moveE,@object
	.size		_ZN40_INTERNAL_e53f6a97_4_k_cu_b8b69079_305004cuda3std6ranges3__45__cpo9iter_moveE,(_ZN40_INTERNAL_e53f6a97_4_k_cu_b8b69079_305004cuda3std3__45__cpo5beginE - _ZN40_INTERNAL_e53f6a97_4_k_cu_b8b69079_305004cuda3std6ranges3__45__cpo9iter_moveE)
_ZN40_INTERNAL_e53f6a97_4_k_cu_b8b69079_305004cuda3std6ranges3__45__cpo9iter_moveE:
	.zero		1
	.type		_ZN40_INTERNAL_e53f6a97_4_k_cu_b8b69079_305004cuda3std3__45__cpo5beginE,@object
	.size		_ZN40_INTERNAL_e53f6a97_4_k_cu_b8b69079_305004cuda3std3__45__cpo5beginE,(_ZN40_INTERNAL_e53f6a97_4_k_cu_b8b69079_305004cuda3std3__442_GLOBAL__N__e53f6a97_4_k_cu_b8b69079_305006ignoreE - _ZN40_INTERNAL_e53f6a97_4_k_cu_b8b69079_305004cuda3std3__45__cpo5beginE)
_ZN40_INTERNAL_e53f6a97_4_k_cu_b8b69079_305004cuda3std3__45__cpo5beginE:
	.zero		1
	.type		_ZN40_INTERNAL_e53f6a97_4_k_cu_b8b69079_305004cuda3std3__442_GLOBAL__N__e53f6a97_4_k_cu_b8b69079_305006ignoreE,@object
	.size		_ZN40_INTERNAL_e53f6a97_4_k_cu_b8b69079_305004cuda3std3__442_GLOBAL__N__e53f6a97_4_k_cu_b8b69079_305006ignoreE,(_ZN40_INTERNAL_e53f6a97_4_k_cu_b8b69079_305004cute7productE - _ZN40_INTERNAL_e53f6a97_4_k_cu_b8b69079_305004cuda3std3__442_GLOBAL__N__e53f6a97_4_k_cu_b8b69079_305006ignoreE)
_ZN40_INTERNAL_e53f6a97_4_k_cu_b8b69079_305004cuda3std3__442_GLOBAL__N__e53f6a97_4_k_cu_b8b69079_305006ignoreE:
	.zero		1
	.type		_ZN40_INTERNAL_e53f6a97_4_k_cu_b8b69079_305004cute7productE,@object
	.size		_ZN40_INTERNAL_e53f6a97_4_k_cu_b8b69079_305004cute7productE,(_ZN40_INTERNAL_e53f6a97_4_k_cu_b8b69079_305004cuda3std3__45__cpo3endE - _ZN40_INTERNAL_e53f6a97_4_k_cu_b8b69079_305004cute7productE)
_ZN40_INTERNAL_e53f6a97_4_k_cu_b8b69079_305004cute7productE:
	.zero		1
	.type		_ZN40_INTERNAL_e53f6a97_4_k_cu_b8b69079_305004cuda3std3__45__cpo3endE,@object
	.size		_ZN40_INTERNAL_e53f6a97_4_k_cu_b8b69079_305004cuda3std3__45__cpo3endE,(_ZN40_INTERNAL_e53f6a97_4_k_cu_b8b69079_305004cuda3std3__419piecewise_constructE - _ZN40_INTERNAL_e53f6a97_4_k_cu_b8b69079_305004cuda3std3__45__cpo3endE)
_ZN40_INTERNAL_e53f6a97_4_k_cu_b8b69079_305004cuda3std3__45__cpo3endE:
	.zero		1
	.type		_ZN40_INTERNAL_e53f6a97_4_k_cu_b8b69079_305004cuda3std3__419piecewise_constructE,@object
	.size		_ZN40_INTERNAL_e53f6a97_4_k_cu_b8b69079_305004cuda3std3__419piecewise_constructE,(_ZN40_INTERNAL_e53f6a97_4_k_cu_b8b69079_305004cuda3std3__45__cpo4cendE - _ZN40_INTERNAL_e53f6a97_4_k_cu_b8b69079_305004cuda3std3__419piecewise_constructE)
_ZN40_INTERNAL_e53f6a97_4_k_cu_b8b69079_305004cuda3std3__419piecewise_constructE:
	.zero		1
	.type		_ZN40_INTERNAL_e53f6a97_4_k_cu_b8b69079_305004cuda3std3__45__cpo4cendE,@object
	.size		_ZN40_INTERNAL_e53f6a97_4_k_cu_b8b69079_305004cuda3std3__45__cpo4cendE,(_ZN40_INTERNAL_e53f6a97_4_k_cu_b8b69079_305004cuda3std6ranges3__45__cpo4swapE - _ZN40_INTERNAL_e53f6a97_4_k_cu_b8b69079_305004cuda3std3__45__cpo4cendE)
_ZN40_INTERNAL_e53f6a97_4_k_cu_b8b69079_305004cuda3std3__45__cpo4cendE:
	.zero		1
	.type		_ZN40_INTERNAL_e53f6a97_4_k_cu_b8b69079_305004cuda3std6ranges3__45__cpo4swapE,@object
	.size		_ZN40_INTERNAL_e53f6a97_4_k_cu_b8b69079_305004cuda3std6ranges3__45__cpo4swapE,(.L_10 - _ZN40_INTERNAL_e53f6a97_4_k_cu_b8b69079_305004cuda3std6ranges3__45__cpo4swapE)
_ZN40_INTERNAL_e53f6a97_4_k_cu_b8b69079_305004cuda3std6ranges3__45__cpo4swapE:
	.zero		1
.L_10:


//--------------------- .nv.constant0._ZN7cutlass13device_kernelINS_4gemm6kernel13GemmUniversalIN4cute5tupleIJiiiiEEENS1_10collective13CollectiveMmaINS1_35MainloopSm100TmaUmmaWarpSpecializedILi4ELi2ELi4ENS5_IJNS4_1CILi2EEENSA_ILi1EEESC_EEEEENS5_IJNSA_ILi256EEENSA_ILi128EEENSA_ILi64EEEEEEfNS5_IJlSC_lEEEfSJ_NS4_8TiledMMAINS4_8MMA_AtomIJNS4_23SM100_MMA_TF32_2x1SM_SSINS_10tfloat32_tESN_fLi256ELi128ELNS4_4UMMA5MajorE0ELSP_0ELNSO_7ScaleInE0ELSQ_0EEEEEENS4_6LayoutINS5_IJSC_SC_SC_EEENS5_IJNSA_ILi0EEESV_SV_EEEEENS5_IJNS4_10UnderscoreESY_SY_EEEEENS4_18SM100_TMA_2SM_LOADENS4_14ComposedLayoutINS4_7SwizzleILi3ELi4ELi3EEENS4_18smem_ptr_flag_bitsILi32EEENST_INS5_IJNSA_ILi8EEENSA_ILi32EEEEEENS5_IJS18_SC_EEEEEEEvNS4_8identityES11_S1C_vS1D_EENS_8epilogue10collective18CollectiveEpilogueINS1F_23Sm100TmaWarpSpecializedILi4ELi2ELi16ELb1ELb0EEEJNS5_IJSG_SG_SH_EEENS5_IJNST_ISG_SC_EENST_INSA_ILi16EEESC_EEEEEfSJ_fSJ_NS1F_6fusion15FusionCallbacksIS1J_NS1P_17LinearCombinationIffffLNS_15FloatRoundStyleE2EEES1K_S1O_JEEENS4_5SM1004TMEM4LOAD26SM100_TMEM_LOAD_32dp32b16xENS4_13SM90_TMA_LOADENS12_INS13_ILi2ELi4ELi3EEES16_NST_INS5_IJS17_S1M_EEENS5_IJS1M_SC_EEEEEEENS4_39AutoVectorizingCopyWithAssumedAlignmentILi128EEENS4_14SM90_TMA_STOREES24_S26_S26_EEEvvEEEEvNT_6ParamsE --------------------------
	.section	.nv.constant0._ZN7cutlass13device_kernelINS_4gemm6kernel13GemmUniversalIN4cute5tupleIJiiiiEEENS1_10collective13CollectiveMmaINS1_35MainloopSm100TmaUmmaWarpSpecializedILi4ELi2ELi4ENS5_IJNS4_1CILi2EEENSA_ILi1EEESC_EEEEENS5_IJNSA_ILi256EEENSA_ILi128EEENSA_ILi64EEEEEEfNS5_IJlSC_lEEEfSJ_NS4_8TiledMMAINS4_8MMA_AtomIJNS4_23SM100_MMA_TF32_2x1SM_SSINS_10tfloat32_tESN_fLi256ELi128ELNS4_4UMMA5MajorE0ELSP_0ELNSO_7ScaleInE0ELSQ_0EEEEEENS4_6LayoutINS5_IJSC_SC_SC_EEENS5_IJNSA_ILi0EEESV_SV_EEEEENS5_IJNS4_10UnderscoreESY_SY_EEEEENS4_18SM100_TMA_2SM_LOADENS4_14ComposedLayoutINS4_7SwizzleILi3ELi4ELi3EEENS4_18smem_ptr_flag_bitsILi32EEENST_INS5_IJNSA_ILi8EEENSA_ILi32EEEEEENS5_IJS18_SC_EEEEEEEvNS4_8identityES11_S1C_vS1D_EENS_8epilogue10collective18CollectiveEpilogueINS1F_23Sm100TmaWarpSpecializedILi4ELi2ELi16ELb1ELb0EEEJNS5_IJSG_SG_SH_EEENS5_IJNST_ISG_SC_EENST_INSA_ILi16EEESC_EEEEEfSJ_fSJ_NS1F_6fusion15FusionCallbacksIS1J_NS1P_17LinearCombinationIffffLNS_15FloatRoundStyleE2EEES1K_S1O_JEEENS4_5SM1004TMEM4LOAD26SM100_TMEM_LOAD_32dp32b16xENS4_13SM90_TMA_LOADENS12_INS13_ILi2ELi4ELi3EEES16_NST_INS5_IJS17_S1M_EEENS5_IJS1M_SC_EEEEEEENS4_39AutoVectorizingCopyWithAssumedAlignmentILi128EEENS4_14SM90_TMA_STOREES24_S26_S26_EEEvvEEEEvNT_6ParamsE,"a",@progbits
	.sectionflags	@""
	.align	4
.nv.constant0._ZN7cutlass13device_kernelINS_4gemm6kernel13GemmUniversalIN4cute5tupleIJiiiiEEENS1_10collective13CollectiveMmaINS1_35MainloopSm100TmaUmmaWarpSpecializedILi4ELi2ELi4ENS5_IJNS4_1CILi2EEENSA_ILi1EEESC_EEEEENS5_IJNSA_ILi256EEENSA_ILi128EEENSA_ILi64EEEEEEfNS5_IJlSC_lEEEfSJ_NS4_8TiledMMAINS4_8MMA_AtomIJNS4_23SM100_MMA_TF32_2x1SM_SSINS_10tfloat32_tESN_fLi256ELi128ELNS4_4UMMA5MajorE0ELSP_0ELNSO_7ScaleInE0ELSQ_0EEEEEENS4_6LayoutINS5_IJSC_SC_SC_EEENS5_IJNSA_ILi0EEESV_SV_EEEEENS5_IJNS4_10UnderscoreESY_SY_EEEEENS4_18SM100_TMA_2SM_LOADENS4_14ComposedLayoutINS4_7SwizzleILi3ELi4ELi3EEENS4_18smem_ptr_flag_bitsILi32EEENST_INS5_IJNSA_ILi8EEENSA_ILi32EEEEEENS5_IJS18_SC_EEEEEEEvNS4_8identityES11_S1C_vS1D_EENS_8epilogue10collective18CollectiveEpilogueINS1F_23Sm100TmaWarpSpecializedILi4ELi2ELi16ELb1ELb0EEEJNS5_IJSG_SG_SH_EEENS5_IJNST_ISG_SC_EENST_INSA_ILi16EEESC_EEEEEfSJ_fSJ_NS1F_6fusion15FusionCallbacksIS1J_NS1P_17LinearCombinationIffffLNS_15FloatRoundStyleE2EEES1K_S1O_JEEENS4_5SM1004TMEM4LOAD26SM100_TMEM_LOAD_32dp32b16xENS4_13SM90_TMA_LOADENS12_INS13_ILi2ELi4ELi3EEES16_NST_INS5_IJS17_S1M_EEENS5_IJS1M_SC_EEEEEEENS4_39AutoVectorizingCopyWithAssumedAlignmentILi128EEENS4_14SM90_TMA_STOREES24_S26_S26_EEEvvEEEEvNT_6ParamsE:
	.zero		2944


//--------------------- SYMBOLS --------------------------

	.type		.nv.reservedSmem.offset0,@object
	.size		.nv.reservedSmem.offset0,0x4
	.type		.nv.reservedSmem.cap,@object
	.size		.nv.reservedSmem.cap,0x4
	.type		__assertfail,@function
